	.target	sm_103a

	.elftype	@"ET_EXEC"


//--------------------- .note.nv.tkinfo           --------------------------
	.section	.note.nv.tkinfo,"",@"SHT_NOTE"
	.sectionflags	@"SHF_NOTE_NV_TKINFO"
	.tkinfo
        /*0018*/ 	.word	0x00000002
        /*0030*/ 	.string	""
        /*0030*/ 	.string	"ptxas"
        /*0030*/ 	.string	"Cuda compilation tools, release 13.0, V13.0.88"
        /*0030*/ 	.string	"Build cuda_13.0.r13.0/compiler.36424714_0"
        /*0030*/ 	.string	"-arch sm_103a -m 64 "



//--------------------- .note.nv.cuinfo           --------------------------
	.section	.note.nv.cuinfo,"",@"SHT_NOTE"
	.sectionflags	@"SHF_NOTE_NV_CUINFO"
        /*0018*/ 	.short	0x0002
        /*001a*/ 	.short	0x0067
        /*001c*/ 	.short	0x0082
	.zero		2


//--------------------- .nv.info                  --------------------------
	.section	.nv.info,"",@"SHT_CUDA_INFO"
	.align	4


	//----- nvinfo : EIATTR_REGCOUNT
	.align		4
        /*0000*/ 	.byte	0x04, 0x2f
        /*0002*/ 	.short	(.L_12 - .L_11)
	.align		4
.L_11:
        /*0004*/ 	.word	index@(_ZN7cutlass13device_kernelIN5flash19enable_sm80_to_sm89INS1_16FlashAttnFwdSm80INS1_25CollectiveMainloopFwdSm80ILi4ELi1ELb0EN4cute5tupleIJNS5_1CILi128EEENS7_ILi112EEENS7_ILi64EEEEEELi64ENS_10bfloat16_tEfNS_4arch4Sm80ELb1ELb0ELb1ELb1ELb1ELb1ELb1ELb0EEENS1_21CollectiveEpilogueFwdINS6_IJS8_SA_S9_EEENS6_IJNS7_ILi1EEESI_SI_EEESC_SE_Li128ELb1ELb1ELb0ELb0EEENS1_19SingleTileSchedulerILb1ELb0ELb1ELi128EEEEEEEEEvNT_6ParamsE)
        /*0008*/ 	.word	0x00000004


	//----- nvinfo : EIATTR_FRAME_SIZE
	.align		4
.L_12:
        /*000c*/ 	.byte	0x04, 0x11
        /*000e*/ 	.short	(.L_14 - .L_13)
	.align		4
.L_13:
        /*0010*/ 	.word	index@(_ZN7cutlass13device_kernelIN5flash19enable_sm80_to_sm89INS1_16FlashAttnFwdSm80INS1_25CollectiveMainloopFwdSm80ILi4ELi1ELb0EN4cute5tupleIJNS5_1CILi128EEENS7_ILi112EEENS7_ILi64EEEEEELi64ENS_10bfloat16_tEfNS_4arch4Sm80ELb1ELb0ELb1ELb1ELb1ELb1ELb1ELb0EEENS1_21CollectiveEpilogueFwdINS6_IJS8_SA_S9_EEENS6_IJNS7_ILi1EEESI_SI_EEESC_SE_Li128ELb1ELb1ELb0ELb0EEENS1_19SingleTileSchedulerILb1ELb0ELb1ELi128EEEEEEEEEvNT_6ParamsE)
        /*0014*/ 	.word	0x00000000


	//----- nvinfo : EIATTR_REGCOUNT
	.align		4
.L_14:
        /*0018*/ 	.byte	0x04, 0x2f
        /*001a*/ 	.short	(.L_16 - .L_15)
	.align		4
.L_15:
        /*001c*/ 	.word	index@(_ZN7cutlass13device_kernelIN5flash19enable_sm80_to_sm89INS1_16FlashAttnFwdSm80INS1_25CollectiveMainloopFwdSm80ILi4ELi1ELb0EN4cute5tupleIJNS5_1CILi128EEENS7_ILi112EEENS7_ILi64EEEEEELi64ENS_10bfloat16_tEfNS_4arch4Sm80ELb1ELb0ELb1ELb1ELb1ELb0ELb1ELb0EEENS1_21CollectiveEpilogueFwdINS6_IJS8_SA_S9_EEENS6_IJNS7_ILi1EEESI_SI_EEESC_SE_Li128ELb1ELb1ELb0ELb0EEENS1_19SingleTileSchedulerILb1ELb0ELb1ELi128EEEEEEEEEvNT_6ParamsE)
        /*0020*/ 	.word	0x00000004


	//----- nvinfo : EIATTR_FRAME_SIZE
	.align		4
.L_16:
        /*0024*/ 	.byte	0x04, 0x11
        /*0026*/ 	.short	(.L_18 - .L_17)
	.align		4
.L_17:
        /*0028*/ 	.word	index@(_ZN7cutlass13device_kernelIN5flash19enable_sm80_to_sm89INS1_16FlashAttnFwdSm80INS1_25CollectiveMainloopFwdSm80ILi4ELi1ELb0EN4cute5tupleIJNS5_1CILi128EEENS7_ILi112EEENS7_ILi64EEEEEELi64ENS_10bfloat16_tEfNS_4arch4Sm80ELb1ELb0ELb1ELb1ELb1ELb0ELb1ELb0EEENS1_21CollectiveEpilogueFwdINS6_IJS8_SA_S9_EEENS6_IJNS7_ILi1EEESI_SI_EEESC_SE_Li128ELb1ELb1ELb0ELb0EEENS1_19SingleTileSchedulerILb1ELb0ELb1ELi128EEEEEEEEEvNT_6ParamsE)
        /*002c*/ 	.word	0x00000000


	//----- nvinfo : EIATTR_REGCOUNT
	.align		4
.L_18:
        /*0030*/ 	.byte	0x04, 0x2f
        /*0032*/ 	.short	(.L_20 - .L_19)
	.align		4
.L_19:
        /*0034*/ 	.word	index@(_ZN7cutlass13device_kernelIN5flash19enable_sm80_to_sm89INS1_16FlashAttnFwdSm80INS1_25CollectiveMainloopFwdSm80ILi4ELi1ELb0EN4cute5tupleIJNS5_1CILi128EEENS7_ILi112EEENS7_ILi64EEEEEELi64ENS_10bfloat16_tEfNS_4arch4Sm80ELb1ELb0ELb1ELb0ELb1ELb0ELb1ELb0EEENS1_21CollectiveEpilogueFwdINS6_IJS8_SA_S9_EEENS6_IJNS7_ILi1EEESI_SI_EEESC_SE_Li128ELb0ELb1ELb0ELb0EEENS1_30DynamicPersistentTileSchedulerILi128ELi128ELb0ELb1ELb0EEEEEEEEEvNT_6ParamsE)
        /*0038*/ 	.word	0x00000004


	//----- nvinfo : EIATTR_FRAME_SIZE
	.align		4
.L_20:
        /*003c*/ 	.byte	0x04, 0x11
        /*003e*/ 	.short	(.L_22 - .L_21)
	.align		4
.L_21:
        /*0040*/ 	.word	index@(_ZN7cutlass13device_kernelIN5flash19enable_sm80_to_sm89INS1_16FlashAttnFwdSm80INS1_25CollectiveMainloopFwdSm80ILi4ELi1ELb0EN4cute5tupleIJNS5_1CILi128EEENS7_ILi112EEENS7_ILi64EEEEEELi64ENS_10bfloat16_tEfNS_4arch4Sm80ELb1ELb0ELb1ELb0ELb1ELb0ELb1ELb0EEENS1_21CollectiveEpilogueFwdINS6_IJS8_SA_S9_EEENS6_IJNS7_ILi1EEESI_SI_EEESC_SE_Li128ELb0ELb1ELb0ELb0EEENS1_30DynamicPersistentTileSchedulerILi128ELi128ELb0ELb1ELb0EEEEEEEEEvNT_6ParamsE)
        /*0044*/ 	.word	0x00000000


	//----- nvinfo : EIATTR_REGCOUNT
	.align		4
.L_22:
        /*0048*/ 	.byte	0x04, 0x2f
        /*004a*/ 	.short	(.L_24 - .L_23)
	.align		4
.L_23:
        /*004c*/ 	.word	index@(_ZN7cutlass13device_kernelIN5flash19enable_sm80_to_sm89INS1_16FlashAttnFwdSm80INS1_25CollectiveMainloopFwdSm80ILi4ELi1ELb0EN4cute5tupleIJNS5_1CILi128EEENS7_ILi96EEENS7_ILi64EEEEEELi64ENS_10bfloat16_tEfNS_4arch4Sm80ELb0ELb1ELb1ELb1ELb1ELb1ELb1ELb0EEENS1_21CollectiveEpilogueFwdINS6_IJS8_SA_S9_EEENS6_IJNS7_ILi1EEESI_SI_EEESC_SE_Li128ELb1ELb1ELb0ELb0EEENS1_19SingleTileSchedulerILb1ELb0ELb1ELi128EEEEEEEEEvNT_6ParamsE)
        /*0050*/ 	.word	0x00000004


	//----- nvinfo : EIATTR_FRAME_SIZE
	.align		4
.L_24:
        /*0054*/ 	.byte	0x04, 0x11
        /*0056*/ 	.short	(.L_26 - .L_25)
	.align		4
.L_25:
        /*0058*/ 	.word	index@(_ZN7cutlass13device_kernelIN5flash19enable_sm80_to_sm89INS1_16FlashAttnFwdSm80INS1_25CollectiveMainloopFwdSm80ILi4ELi1ELb0EN4cute5tupleIJNS5_1CILi128EEENS7_ILi96EEENS7_ILi64EEEEEELi64ENS_10bfloat16_tEfNS_4arch4Sm80ELb0ELb1ELb1ELb1ELb1ELb1ELb1ELb0EEENS1_21CollectiveEpilogueFwdINS6_IJS8_SA_S9_EEENS6_IJNS7_ILi1EEESI_SI_EEESC_SE_Li128ELb1ELb1ELb0ELb0EEENS1_19SingleTileSchedulerILb1ELb0ELb1ELi128EEEEEEEEEvNT_6ParamsE)
        /*005c*/ 	.word	0x00000000


	//----- nvinfo : EIATTR_REGCOUNT
	.align		4
.L_26:
        /*0060*/ 	.byte	0x04, 0x2f
        /*0062*/ 	.short	(.L_28 - .L_27)
	.align		4
.L_27:
        /*0064*/ 	.word	index@(_ZN7cutlass13device_kernelIN5flash19enable_sm80_to_sm89INS1_16FlashAttnFwdSm80INS1_25CollectiveMainloopFwdSm80ILi4ELi1ELb0EN4cute5tupleIJNS5_1CILi128EEENS7_ILi96EEENS7_ILi64EEEEEELi64ENS_10bfloat16_tEfNS_4arch4Sm80ELb0ELb1ELb1ELb1ELb1ELb0ELb1ELb0EEENS1_21CollectiveEpilogueFwdINS6_IJS8_SA_S9_EEENS6_IJNS7_ILi1EEESI_SI_EEESC_SE_Li128ELb1ELb1ELb0ELb0EEENS1_19SingleTileSchedulerILb1ELb0ELb1ELi128EEEEEEEEEvNT_6ParamsE)
        /*0068*/ 	.word	0x00000004


	//----- nvinfo : EIATTR_FRAME_SIZE
	.align		4
.L_28:
        /*006c*/ 	.byte	0x04, 0x11
        /*006e*/ 	.short	(.L_30 - .L_29)
	.align		4
.L_29:
        /*0070*/ 	.word	index@(_ZN7cutlass13device_kernelIN5flash19enable_sm80_to_sm89INS1_16FlashAttnFwdSm80INS1_25CollectiveMainloopFwdSm80ILi4ELi1ELb0EN4cute5tupleIJNS5_1CILi128EEENS7_ILi96EEENS7_ILi64EEEEEELi64ENS_10bfloat16_tEfNS_4arch4Sm80ELb0ELb1ELb1ELb1ELb1ELb0ELb1ELb0EEENS1_21CollectiveEpilogueFwdINS6_IJS8_SA_S9_EEENS6_IJNS7_ILi1EEESI_SI_EEESC_SE_Li128ELb1ELb1ELb0ELb0EEENS1_19SingleTileSchedulerILb1ELb0ELb1ELi128EEEEEEEEEvNT_6ParamsE)
        /*0074*/ 	.word	0x00000000


	//----- nvinfo : EIATTR_REGCOUNT
	.align		4
.L_30:
        /*0078*/ 	.byte	0x04, 0x2f
        /*007a*/ 	.short	(.L_32 - .L_31)
	.align		4
.L_31:
        /*007c*/ 	.word	index@(_ZN7cutlass13device_kernelIN5flash19enable_sm80_to_sm89INS1_16FlashAttnFwdSm80INS1_25CollectiveMainloopFwdSm80ILi4ELi1ELb0EN4cute5tupleIJNS5_1CILi128EEENS7_ILi96EEENS7_ILi64EEEEEELi64ENS_10bfloat16_tEfNS_4arch4Sm80ELb0ELb1ELb1ELb0ELb1ELb0ELb1ELb0EEENS1_21CollectiveEpilogueFwdINS6_IJS8_SA_S9_EEENS6_IJNS7_ILi1EEESI_SI_EEESC_SE_Li128ELb0ELb1ELb0ELb0EEENS1_19SingleTileSchedulerILb0ELb0ELb1ELi128EEEEEEEEEvNT_6ParamsE)
        /*0080*/ 	.word	0x00000004


	//----- nvinfo : EIATTR_FRAME_SIZE
	.align		4
.L_32:
        /*0084*/ 	.byte	0x04, 0x11
        /*0086*/ 	.short	(.L_34 - .L_33)
	.align		4
.L_33:
        /*0088*/ 	.word	index@(_ZN7cutlass13device_kernelIN5flash19enable_sm80_to_sm89INS1_16FlashAttnFwdSm80INS1_25CollectiveMainloopFwdSm80ILi4ELi1ELb0EN4cute5tupleIJNS5_1CILi128EEENS7_ILi96EEENS7_ILi64EEEEEELi64ENS_10bfloat16_tEfNS_4arch4Sm80ELb0ELb1ELb1ELb0ELb1ELb0ELb1ELb0EEENS1_21CollectiveEpilogueFwdINS6_IJS8_SA_S9_EEENS6_IJNS7_ILi1EEESI_SI_EEESC_SE_Li128ELb0ELb1ELb0ELb0EEENS1_19SingleTileSchedulerILb0ELb0ELb1ELi128EEEEEEEEEvNT_6ParamsE)
        /*008c*/ 	.word	0x00000000


	//----- nvinfo : EIATTR_REGCOUNT
	.align		4
.L_34:
        /*0090*/ 	.byte	0x04, 0x2f
        /*0092*/ 	.short	(.L_36 - .L_35)
	.align		4
.L_35:
        /*0094*/ 	.word	index@(_ZN7cutlass13device_kernelIN5flash19enable_sm80_to_sm89INS1_16FlashAttnFwdSm80INS1_25CollectiveMainloopFwdSm80ILi4ELi1ELb0EN4cute5tupleIJNS5_1CILi128EEENS7_ILi112EEENS7_ILi64EEEEEELi64ENS_10bfloat16_tEfNS_4arch4Sm80ELb0ELb0ELb1ELb1ELb1ELb1ELb1ELb0EEENS1_21CollectiveEpilogueFwdINS6_IJS8_SA_S9_EEENS6_IJNS7_ILi1EEESI_SI_EEESC_SE_Li128ELb1ELb1ELb0ELb0EEENS1_19SingleTileSchedulerILb1ELb0ELb1ELi128EEEEEEEEEvNT_6ParamsE)
        /*0098*/ 	.word	0x00000004


	//----- nvinfo : EIATTR_FRAME_SIZE
	.align		4
.L_36:
        /*009c*/ 	.byte	0x04, 0x11
        /*009e*/ 	.short	(.L_38 - .L_37)
	.align		4
.L_37:
        /*00a0*/ 	.word	index@(_ZN7cutlass13device_kernelIN5flash19enable_sm80_to_sm89INS1_16FlashAttnFwdSm80INS1_25CollectiveMainloopFwdSm80ILi4ELi1ELb0EN4cute5tupleIJNS5_1CILi128EEENS7_ILi112EEENS7_ILi64EEEEEELi64ENS_10bfloat16_tEfNS_4arch4Sm80ELb0ELb0ELb1ELb1ELb1ELb1ELb1ELb0EEENS1_21CollectiveEpilogueFwdINS6_IJS8_SA_S9_EEENS6_IJNS7_ILi1EEESI_SI_EEESC_SE_Li128ELb1ELb1ELb0ELb0EEENS1_19SingleTileSchedulerILb1ELb0ELb1ELi128EEEEEEEEEvNT_6ParamsE)
        /*00a4*/ 	.word	0x00000000


	//----- nvinfo : EIATTR_REGCOUNT
	.align		4
.L_38:
        /*00a8*/ 	.byte	0x04, 0x2f
        /*00aa*/ 	.short	(.L_40 - .L_39)
	.align		4
.L_39:
        /*00ac*/ 	.word	index@(_ZN7cutlass13device_kernelIN5flash19enable_sm80_to_sm89INS1_16FlashAttnFwdSm80INS1_25CollectiveMainloopFwdSm80ILi4ELi1ELb0EN4cute5tupleIJNS5_1CILi128EEENS7_ILi112EEENS7_ILi64EEEEEELi64ENS_10bfloat16_tEfNS_4arch4Sm80ELb0ELb0ELb1ELb1ELb1ELb0ELb1ELb0EEENS1_21CollectiveEpilogueFwdINS6_IJS8_SA_S9_EEENS6_IJNS7_ILi1EEESI_SI_EEESC_SE_Li128ELb1ELb1ELb0ELb0EEENS1_19SingleTileSchedulerILb1ELb0ELb1ELi128EEEEEEEEEvNT_6ParamsE)
        /*00b0*/ 	.word	0x00000004


	//----- nvinfo : EIATTR_FRAME_SIZE
	.align		4
.L_40:
        /*00b4*/ 	.byte	0x04, 0x11
        /*00b6*/ 	.short	(.L_42 - .L_41)
	.align		4
.L_41:
        /*00b8*/ 	.word	index@(_ZN7cutlass13device_kernelIN5flash19enable_sm80_to_sm89INS1_16FlashAttnFwdSm80INS1_25CollectiveMainloopFwdSm80ILi4ELi1ELb0EN4cute5tupleIJNS5_1CILi128EEENS7_ILi112EEENS7_ILi64EEEEEELi64ENS_10bfloat16_tEfNS_4arch4Sm80ELb0ELb0ELb1ELb1ELb1ELb0ELb1ELb0EEENS1_21CollectiveEpilogueFwdINS6_IJS8_SA_S9_EEENS6_IJNS7_ILi1EEESI_SI_EEESC_SE_Li128ELb1ELb1ELb0ELb0EEENS1_19SingleTileSchedulerILb1ELb0ELb1ELi128EEEEEEEEEvNT_6ParamsE)
        /*00bc*/ 	.word	0x00000000


	//----- nvinfo : EIATTR_REGCOUNT
	.align		4
.L_42:
        /*00c0*/ 	.byte	0x04, 0x2f
        /*00c2*/ 	.short	(.L_44 - .L_43)
	.align		4
.L_43:
        /*00c4*/ 	.word	index@(_ZN7cutlass13device_kernelIN5flash19enable_sm80_to_sm89INS1_16FlashAttnFwdSm80INS1_25CollectiveMainloopFwdSm80ILi4ELi1ELb0EN4cute5tupleIJNS5_1CILi128EEENS7_ILi112EEENS7_ILi64EEEEEELi64ENS_10bfloat16_tEfNS_4arch4Sm80ELb0ELb0ELb1ELb0ELb1ELb0ELb1ELb0EEENS1_21CollectiveEpilogueFwdINS6_IJS8_SA_S9_EEENS6_IJNS7_ILi1EEESI_SI_EEESC_SE_Li128ELb0ELb1ELb0ELb0EEENS1_19SingleTileSchedulerILb0ELb0ELb1ELi128EEEEEEEEEvNT_6ParamsE)
        /*00c8*/ 	.word	0x00000004


	//----- nvinfo : EIATTR_FRAME_SIZE
	.align		4
.L_44:
        /*00cc*/ 	.byte	0x04, 0x11
        /*00ce*/ 	.short	(.L_46 - .L_45)
	.align		4
.L_45:
        /*00d0*/ 	.word	index@(_ZN7cutlass13device_kernelIN5flash19enable_sm80_to_sm89INS1_16FlashAttnFwdSm80INS1_25CollectiveMainloopFwdSm80ILi4ELi1ELb0EN4cute5tupleIJNS5_1CILi128EEENS7_ILi112EEENS7_ILi64EEEEEELi64ENS_10bfloat16_tEfNS_4arch4Sm80ELb0ELb0ELb1ELb0ELb1ELb0ELb1ELb0EEENS1_21CollectiveEpilogueFwdINS6_IJS8_SA_S9_EEENS6_IJNS7_ILi1EEESI_SI_EEESC_SE_Li128ELb0ELb1ELb0ELb0EEENS1_19SingleTileSchedulerILb0ELb0ELb1ELi128EEEEEEEEEvNT_6ParamsE)
        /*00d4*/ 	.word	0x00000000


	//----- nvinfo : EIATTR_MIN_STACK_SIZE
	.align		4
.L_46:
        /*00d8*/ 	.byte	0x04, 0x12
        /*00da*/ 	.short	(.L_48 - .L_47)
	.align		4
.L_47:
        /*00dc*/ 	.word	index@(_ZN7cutlass13device_kernelIN5flash19enable_sm80_to_sm89INS1_16FlashAttnFwdSm80INS1_25CollectiveMainloopFwdSm80ILi4ELi1ELb0EN4cute5tupleIJNS5_1CILi128EEENS7_ILi112EEENS7_ILi64EEEEEELi64ENS_10bfloat16_tEfNS_4arch4Sm80ELb0ELb0ELb1ELb0ELb1ELb0ELb1ELb0EEENS1_21CollectiveEpilogueFwdINS6_IJS8_SA_S9_EEENS6_IJNS7_ILi1EEESI_SI_EEESC_SE_Li128ELb0ELb1ELb0ELb0EEENS1_19SingleTileSchedulerILb0ELb0ELb1ELi128EEEEEEEEEvNT_6ParamsE)
        /*00e0*/ 	.word	0x00000000


	//----- nvinfo : EIATTR_MIN_STACK_SIZE
	.align		4
.L_48:
        /*00e4*/ 	.byte	0x04, 0x12
        /*00e6*/ 	.short	(.L_50 - .L_49)
	.align		4
.L_49:
        /*00e8*/ 	.word	index@(_ZN7cutlass13device_kernelIN5flash19enable_sm80_to_sm89INS1_16FlashAttnFwdSm80INS1_25CollectiveMainloopFwdSm80ILi4ELi1ELb0EN4cute5tupleIJNS5_1CILi128EEENS7_ILi112EEENS7_ILi64EEEEEELi64ENS_10bfloat16_tEfNS_4arch4Sm80ELb0ELb0ELb1ELb1ELb1ELb0ELb1ELb0EEENS1_21CollectiveEpilogueFwdINS6_IJS8_SA_S9_EEENS6_IJNS7_ILi1EEESI_SI_EEESC_SE_Li128ELb1ELb1ELb0ELb0EEENS1_19SingleTileSchedulerILb1ELb0ELb1ELi128EEEEEEEEEvNT_6ParamsE)
        /*00ec*/ 	.word	0x00000000


	//----- nvinfo : EIATTR_MIN_STACK_SIZE
	.align		4
.L_50:
        /*00f0*/ 	.byte	0x04, 0x12
        /*00f2*/ 	.short	(.L_52 - .L_51)
	.align		4
.L_51:
        /*00f4*/ 	.word	index@(_ZN7cutlass13device_kernelIN5flash19enable_sm80_to_sm89INS1_16FlashAttnFwdSm80INS1_25CollectiveMainloopFwdSm80ILi4ELi1ELb0EN4cute5tupleIJNS5_1CILi128EEENS7_ILi112EEENS7_ILi64EEEEEELi64ENS_10bfloat16_tEfNS_4arch4Sm80ELb0ELb0ELb1ELb1ELb1ELb1ELb1ELb0EEENS1_21CollectiveEpilogueFwdINS6_IJS8_SA_S9_EEENS6_IJNS7_ILi1EEESI_SI_EEESC_SE_Li128ELb1ELb1ELb0ELb0EEENS1_19SingleTileSchedulerILb1ELb0ELb1ELi128EEEEEEEEEvNT_6ParamsE)
        /*00f8*/ 	.word	0x00000000


	//----- nvinfo : EIATTR_MIN_STACK_SIZE
	.align		4
.L_52:
        /*00fc*/ 	.byte	0x04, 0x12
        /*00fe*/ 	.short	(.L_54 - .L_53)
	.align		4
.L_53:
        /*0100*/ 	.word	index@(_ZN7cutlass13device_kernelIN5flash19enable_sm80_to_sm89INS1_16FlashAttnFwdSm80INS1_25CollectiveMainloopFwdSm80ILi4ELi1ELb0EN4cute5tupleIJNS5_1CILi128EEENS7_ILi96EEENS7_ILi64EEEEEELi64ENS_10bfloat16_tEfNS_4arch4Sm80ELb0ELb1ELb1ELb0ELb1ELb0ELb1ELb0EEENS1_21CollectiveEpilogueFwdINS6_IJS8_SA_S9_EEENS6_IJNS7_ILi1EEESI_SI_EEESC_SE_Li128ELb0ELb1ELb0ELb0EEENS1_19SingleTileSchedulerILb0ELb0ELb1ELi128EEEEEEEEEvNT_6ParamsE)
        /*0104*/ 	.word	0x00000000


	//----- nvinfo : EIATTR_MIN_STACK_SIZE
	.align		4
.L_54:
        /*0108*/ 	.byte	0x04, 0x12
        /*010a*/ 	.short	(.L_56 - .L_55)
	.align		4
.L_55:
        /*010c*/ 	.word	index@(_ZN7cutlass13device_kernelIN5flash19enable_sm80_to_sm89INS1_16FlashAttnFwdSm80INS1_25CollectiveMainloopFwdSm80ILi4ELi1ELb0EN4cute5tupleIJNS5_1CILi128EEENS7_ILi96EEENS7_ILi64EEEEEELi64ENS_10bfloat16_tEfNS_4arch4Sm80ELb0ELb1ELb1ELb1ELb1ELb0ELb1ELb0EEENS1_21CollectiveEpilogueFwdINS6_IJS8_SA_S9_EEENS6_IJNS7_ILi1EEESI_SI_EEESC_SE_Li128ELb1ELb1ELb0ELb0EEENS1_19SingleTileSchedulerILb1ELb0ELb1ELi128EEEEEEEEEvNT_6ParamsE)
        /*0110*/ 	.word	0x00000000


	//----- nvinfo : EIATTR_MIN_STACK_SIZE
	.align		4
.L_56:
        /*0114*/ 	.byte	0x04, 0x12
        /*0116*/ 	.short	(.L_58 - .L_57)
	.align		4
.L_57:
        /*0118*/ 	.word	index@(_ZN7cutlass13device_kernelIN5flash19enable_sm80_to_sm89INS1_16FlashAttnFwdSm80INS1_25CollectiveMainloopFwdSm80ILi4ELi1ELb0EN4cute5tupleIJNS5_1CILi128EEENS7_ILi96EEENS7_ILi64EEEEEELi64ENS_10bfloat16_tEfNS_4arch4Sm80ELb0ELb1ELb1ELb1ELb1ELb1ELb1ELb0EEENS1_21CollectiveEpilogueFwdINS6_IJS8_SA_S9_EEENS6_IJNS7_ILi1EEESI_SI_EEESC_SE_Li128ELb1ELb1ELb0ELb0EEENS1_19SingleTileSchedulerILb1ELb0ELb1ELi128EEEEEEEEEvNT_6ParamsE)
        /*011c*/ 	.word	0x00000000


	//----- nvinfo : EIATTR_MIN_STACK_SIZE
	.align		4
.L_58:
        /*0120*/ 	.byte	0x04, 0x12
        /*0122*/ 	.short	(.L_60 - .L_59)
	.align		4
.L_59:
        /*0124*/ 	.word	index@(_ZN7cutlass13device_kernelIN5flash19enable_sm80_to_sm89INS1_16FlashAttnFwdSm80INS1_25CollectiveMainloopFwdSm80ILi4ELi1ELb0EN4cute5tupleIJNS5_1CILi128EEENS7_ILi112EEENS7_ILi64EEEEEELi64ENS_10bfloat16_tEfNS_4arch4Sm80ELb1ELb0ELb1ELb0ELb1ELb0ELb1ELb0EEENS1_21CollectiveEpilogueFwdINS6_IJS8_SA_S9_EEENS6_IJNS7_ILi1EEESI_SI_EEESC_SE_Li128ELb0ELb1ELb0ELb0EEENS1_30DynamicPersistentTileSchedulerILi128ELi128ELb0ELb1ELb0EEEEEEEEEvNT_6ParamsE)
        /*0128*/ 	.word	0x00000000


	//----- nvinfo : EIATTR_MIN_STACK_SIZE
	.align		4
.L_60:
        /*012c*/ 	.byte	0x04, 0x12
        /*012e*/ 	.short	(.L_62 - .L_61)
	.align		4
.L_61:
        /*0130*/ 	.word	index@(_ZN7cutlass13device_kernelIN5flash19enable_sm80_to_sm89INS1_16FlashAttnFwdSm80INS1_25CollectiveMainloopFwdSm80ILi4ELi1ELb0EN4cute5tupleIJNS5_1CILi128EEENS7_ILi112EEENS7_ILi64EEEEEELi64ENS_10bfloat16_tEfNS_4arch4Sm80ELb1ELb0ELb1ELb1ELb1ELb0ELb1ELb0EEENS1_21CollectiveEpilogueFwdINS6_IJS8_SA_S9_EEENS6_IJNS7_ILi1EEESI_SI_EEESC_SE_Li128ELb1ELb1ELb0ELb0EEENS1_19SingleTileSchedulerILb1ELb0ELb1ELi128EEEEEEEEEvNT_6ParamsE)
        /*0134*/ 	.word	0x00000000


	//----- nvinfo : EIATTR_MIN_STACK_SIZE
	.align		4
.L_62:
        /*0138*/ 	.byte	0x04, 0x12
        /*013a*/ 	.short	(.L_64 - .L_63)
	.align		4
.L_63:
        /*013c*/ 	.word	index@(_ZN7cutlass13device_kernelIN5flash19enable_sm80_to_sm89INS1_16FlashAttnFwdSm80INS1_25CollectiveMainloopFwdSm80ILi4ELi1ELb0EN4cute5tupleIJNS5_1CILi128EEENS7_ILi112EEENS7_ILi64EEEEEELi64ENS_10bfloat16_tEfNS_4arch4Sm80ELb1ELb0ELb1ELb1ELb1ELb1ELb1ELb0EEENS1_21CollectiveEpilogueFwdINS6_IJS8_SA_S9_EEENS6_IJNS7_ILi1EEESI_SI_EEESC_SE_Li128ELb1ELb1ELb0ELb0EEENS1_19SingleTileSchedulerILb1ELb0ELb1ELi128EEEEEEEEEvNT_6ParamsE)
        /*0140*/ 	.word	0x00000000
.L_64:


//--------------------- .nv.compat                --------------------------
	.section	.nv.compat,"",@"SHT_CUDA_COMPAT_INFO"
	.align	4
        /*0000*/ 	.byte	0x02, 0x09, 0x01, 0x00, 0x02, 0x02, 0x01, 0x00, 0x02, 0x05, 0x05, 0x00, 0x03, 0x07, 0x01, 0x01
        /*0010*/ 	.byte	0x02, 0x03, 0x00, 0x00, 0x02, 0x06, 0x01, 0x00, 0x04, 0x0b, 0x08, 0x00, 0x00, 0x00, 0x00, 0x00
        /*0020*/ 	.byte	0x00, 0x00, 0x00, 0x00


//--------------------- .nv.info._ZN7cutlass13device_kernelIN5flash19enable_sm80_to_sm89INS1_16FlashAttnFwdSm80INS1_25CollectiveMainloopFwdSm80ILi4ELi1ELb0EN4cute5tupleIJNS5_1CILi128EEENS7_ILi112EEENS7_ILi64EEEEEELi64ENS_10bfloat16_tEfNS_4arch4Sm80ELb0ELb0ELb1ELb0ELb1ELb0ELb1ELb0EEENS1_21CollectiveEpilogueFwdINS6_IJS8_SA_S9_EEENS6_IJNS7_ILi1EEESI_SI_EEESC_SE_Li128ELb0ELb1ELb0ELb0EEENS1_19SingleTileSchedulerILb0ELb0ELb1ELi128EEEEEEEEEvNT_6ParamsE --------------------------
	.section	.nv.info._ZN7cutlass13device_kernelIN5flash19enable_sm80_to_sm89INS1_16FlashAttnFwdSm80INS1_25CollectiveMainloopFwdSm80ILi4ELi1ELb0EN4cute5tupleIJNS5_1CILi128EEENS7_ILi112EEENS7_ILi64EEEEEELi64ENS_10bfloat16_tEfNS_4arch4Sm80ELb0ELb0ELb1ELb0ELb1ELb0ELb1ELb0EEENS1_21CollectiveEpilogueFwdINS6_IJS8_SA_S9_EEENS6_IJNS7_ILi1EEESI_SI_EEESC_SE_Li128ELb0ELb1ELb0ELb0EEENS1_19SingleTileSchedulerILb0ELb0ELb1ELi128EEEEEEEEEvNT_6ParamsE,"",@"SHT_CUDA_INFO"
	.sectionflags	@""
	.align	4


	//----- nvinfo : EIATTR_CUDA_API_VERSION
	.align		4
        /*0000*/ 	.byte	0x04, 0x37
        /*0002*/ 	.short	(.L_66 - .L_65)
.L_65:
        /*0004*/ 	.word	0x00000082


	//----- nvinfo : EIATTR_KPARAM_INFO
	.align		4
.L_66:
        /*0008*/ 	.byte	0x04, 0x17
        /*000a*/ 	.short	(.L_68 - .L_67)
.L_67:
        /*000c*/ 	.word	0x00000000
        /*0010*/ 	.short	0x0000
        /*0012*/ 	.short	0x0000
        /*0014*/ 	.byte	0x00, 0xf0, 0x61, 0x10


	//----- nvinfo : EIATTR_SPARSE_MMA_MASK
	.align		4
.L_68:
        /*0018*/ 	.byte	0x03, 0x50
        /*001a*/ 	.short	0x0000


	//----- nvinfo : EIATTR_MAXREG_COUNT
	.align		4
        /*001c*/ 	.byte	0x03, 0x1b
        /*001e*/ 	.short	0x00ff


	//----- nvinfo : EIATTR_MERCURY_ISA_VERSION
	.align		4
        /*0020*/ 	.byte	0x03, 0x5f
        /*0022*/ 	.short	0x0101


	//----- nvinfo : EIATTR_VRC_CTA_INIT_COUNT
	.align		4
        /*0024*/ 	.byte	0x02, 0x4a
	.zero		1
	.zero		1


	//----- nvinfo : EIATTR_EXIT_INSTR_OFFSETS
	.align		4
        /*0028*/ 	.byte	0x04, 0x1c
        /*002a*/ 	.short	(.L_70 - .L_69)


	//   ....[0]....
.L_69:
        /*002c*/ 	.word	0x00000010


	//----- nvinfo : EIATTR_MAX_THREADS
	.align		4
.L_70:
        /*0030*/ 	.byte	0x04, 0x05
        /*0032*/ 	.short	(.L_72 - .L_71)
.L_71:
        /*0034*/ 	.word	0x00000080
        /*0038*/ 	.word	0x00000001
        /*003c*/ 	.word	0x00000001


	//----- nvinfo : EIATTR_CBANK_PARAM_SIZE
	.align		4
.L_72:
        /*0040*/ 	.byte	0x03, 0x19
        /*0042*/ 	.short	0x0418


	//----- nvinfo : EIATTR_PARAM_CBANK
	.align		4
        /*0044*/ 	.byte	0x04, 0x0a
        /*0046*/ 	.short	(.L_74 - .L_73)
	.align		4
.L_73:
        /*0048*/ 	.word	index@(.nv.constant0._ZN7cutlass13device_kernelIN5flash19enable_sm80_to_sm89INS1_16FlashAttnFwdSm80INS1_25CollectiveMainloopFwdSm80ILi4ELi1ELb0EN4cute5tupleIJNS5_1CILi128EEENS7_ILi112EEENS7_ILi64EEEEEELi64ENS_10bfloat16_tEfNS_4arch4Sm80ELb0ELb0ELb1ELb0ELb1ELb0ELb1ELb0EEENS1_21CollectiveEpilogueFwdINS6_IJS8_SA_S9_EEENS6_IJNS7_ILi1EEESI_SI_EEESC_SE_Li128ELb0ELb1ELb0ELb0EEENS1_19SingleTileSchedulerILb0ELb0ELb1ELi128EEEEEEEEEvNT_6ParamsE)
        /*004c*/ 	.short	0x0380
        /*004e*/ 	.short	0x0418


	//----- nvinfo : EIATTR_SW_WAR
	.align		4
.L_74:
        /*0050*/ 	.byte	0x04, 0x36
        /*0052*/ 	.short	(.L_76 - .L_75)
.L_75:
        /*0054*/ 	.word	0x00000008
.L_76:


//--------------------- .nv.info._ZN7cutlass13device_kernelIN5flash19enable_sm80_to_sm89INS1_16FlashAttnFwdSm80INS1_25CollectiveMainloopFwdSm80ILi4ELi1ELb0EN4cute5tupleIJNS5_1CILi128EEENS7_ILi112EEENS7_ILi64EEEEEELi64ENS_10bfloat16_tEfNS_4arch4Sm80ELb0ELb0ELb1ELb1ELb1ELb0ELb1ELb0EEENS1_21CollectiveEpilogueFwdINS6_IJS8_SA_S9_EEENS6_IJNS7_ILi1EEESI_SI_EEESC_SE_Li128ELb1ELb1ELb0ELb0EEENS1_19SingleTileSchedulerILb1ELb0ELb1ELi128EEEEEEEEEvNT_6ParamsE --------------------------
	.section	.nv.info._ZN7cutlass13device_kernelIN5flash19enable_sm80_to_sm89INS1_16FlashAttnFwdSm80INS1_25CollectiveMainloopFwdSm80ILi4ELi1ELb0EN4cute5tupleIJNS5_1CILi128EEENS7_ILi112EEENS7_ILi64EEEEEELi64ENS_10bfloat16_tEfNS_4arch4Sm80ELb0ELb0ELb1ELb1ELb1ELb0ELb1ELb0EEENS1_21CollectiveEpilogueFwdINS6_IJS8_SA_S9_EEENS6_IJNS7_ILi1EEESI_SI_EEESC_SE_Li128ELb1ELb1ELb0ELb0EEENS1_19SingleTileSchedulerILb1ELb0ELb1ELi128EEEEEEEEEvNT_6ParamsE,"",@"SHT_CUDA_INFO"
	.sectionflags	@""
	.align	4


	//----- nvinfo : EIATTR_CUDA_API_VERSION
	.align		4
        /*0000*/ 	.byte	0x04, 0x37
        /*0002*/ 	.short	(.L_78 - .L_77)
.L_77:
        /*0004*/ 	.word	0x00000082


	//----- nvinfo : EIATTR_KPARAM_INFO
	.align		4
.L_78:
        /*0008*/ 	.byte	0x04, 0x17
        /*000a*/ 	.short	(.L_80 - .L_79)
.L_79:
        /*000c*/ 	.word	0x00000000
        /*0010*/ 	.short	0x0000
        /*0012*/ 	.short	0x0000
        /*0014*/ 	.byte	0x00, 0xf0, 0x61, 0x10


	//----- nvinfo : EIATTR_SPARSE_MMA_MASK
	.align		4
.L_80:
        /*0018*/ 	.byte	0x03, 0x50
        /*001a*/ 	.short	0x0000


	//----- nvinfo : EIATTR_MAXREG_COUNT
	.align		4
        /*001c*/ 	.byte	0x03, 0x1b
        /*001e*/ 	.short	0x00ff


	//----- nvinfo : EIATTR_MERCURY_ISA_VERSION
	.align		4
        /*0020*/ 	.byte	0x03, 0x5f
        /*0022*/ 	.short	0x0101


	//----- nvinfo : EIATTR_VRC_CTA_INIT_COUNT
	.align		4
        /*0024*/ 	.byte	0x02, 0x4a
	.zero		1
	.zero		1


	//----- nvinfo : EIATTR_EXIT_INSTR_OFFSETS
	.align		4
        /*0028*/ 	.byte	0x04, 0x1c
        /*002a*/ 	.short	(.L_82 - .L_81)


	//   ....[0]....
.L_81:
        /*002c*/ 	.word	0x00000010


	//----- nvinfo : EIATTR_MAX_THREADS
	.align		4
.L_82:
        /*0030*/ 	.byte	0x04, 0x05
        /*0032*/ 	.short	(.L_84 - .L_83)
.L_83:
        /*0034*/ 	.word	0x00000080
        /*0038*/ 	.word	0x00000001
        /*003c*/ 	.word	0x00000001


	//----- nvinfo : EIATTR_CBANK_PARAM_SIZE
	.align		4
.L_84:
        /*0040*/ 	.byte	0x03, 0x19
        /*0042*/ 	.short	0x0418


	//----- nvinfo : EIATTR_PARAM_CBANK
	.align		4
        /*0044*/ 	.byte	0x04, 0x0a
        /*0046*/ 	.short	(.L_86 - .L_85)
	.align		4
.L_85:
        /*0048*/ 	.word	index@(.nv.constant0._ZN7cutlass13device_kernelIN5flash19enable_sm80_to_sm89INS1_16FlashAttnFwdSm80INS1_25CollectiveMainloopFwdSm80ILi4ELi1ELb0EN4cute5tupleIJNS5_1CILi128EEENS7_ILi112EEENS7_ILi64EEEEEELi64ENS_10bfloat16_tEfNS_4arch4Sm80ELb0ELb0ELb1ELb1ELb1ELb0ELb1ELb0EEENS1_21CollectiveEpilogueFwdINS6_IJS8_SA_S9_EEENS6_IJNS7_ILi1EEESI_SI_EEESC_SE_Li128ELb1ELb1ELb0ELb0EEENS1_19SingleTileSchedulerILb1ELb0ELb1ELi128EEEEEEEEEvNT_6ParamsE)
        /*004c*/ 	.short	0x0380
        /*004e*/ 	.short	0x0418


	//----- nvinfo : EIATTR_SW_WAR
	.align		4
.L_86:
        /*0050*/ 	.byte	0x04, 0x36
        /*0052*/ 	.short	(.L_88 - .L_87)
.L_87:
        /*0054*/ 	.word	0x00000008
.L_88:


//--------------------- .nv.info._ZN7cutlass13device_kernelIN5flash19enable_sm80_to_sm89INS1_16FlashAttnFwdSm80INS1_25CollectiveMainloopFwdSm80ILi4ELi1ELb0EN4cute5tupleIJNS5_1CILi128EEENS7_ILi112EEENS7_ILi64EEEEEELi64ENS_10bfloat16_tEfNS_4arch4Sm80ELb0ELb0ELb1ELb1ELb1ELb1ELb1ELb0EEENS1_21CollectiveEpilogueFwdINS6_IJS8_SA_S9_EEENS6_IJNS7_ILi1EEESI_SI_EEESC_SE_Li128ELb1ELb1ELb0ELb0EEENS1_19SingleTileSchedulerILb1ELb0ELb1ELi128EEEEEEEEEvNT_6ParamsE --------------------------
	.section	.nv.info._ZN7cutlass13device_kernelIN5flash19enable_sm80_to_sm89INS1_16FlashAttnFwdSm80INS1_25CollectiveMainloopFwdSm80ILi4ELi1ELb0EN4cute5tupleIJNS5_1CILi128EEENS7_ILi112EEENS7_ILi64EEEEEELi64ENS_10bfloat16_tEfNS_4arch4Sm80ELb0ELb0ELb1ELb1ELb1ELb1ELb1ELb0EEENS1_21CollectiveEpilogueFwdINS6_IJS8_SA_S9_EEENS6_IJNS7_ILi1EEESI_SI_EEESC_SE_Li128ELb1ELb1ELb0ELb0EEENS1_19SingleTileSchedulerILb1ELb0ELb1ELi128EEEEEEEEEvNT_6ParamsE,"",@"SHT_CUDA_INFO"
	.sectionflags	@""
	.align	4


	//----- nvinfo : EIATTR_CUDA_API_VERSION
	.align		4
        /*0000*/ 	.byte	0x04, 0x37
        /*0002*/ 	.short	(.L_90 - .L_89)
.L_89:
        /*0004*/ 	.word	0x00000082


	//----- nvinfo : EIATTR_KPARAM_INFO
	.align		4
.L_90:
        /*0008*/ 	.byte	0x04, 0x17
        /*000a*/ 	.short	(.L_92 - .L_91)
.L_91:
        /*000c*/ 	.word	0x00000000
        /*0010*/ 	.short	0x0000
        /*0012*/ 	.short	0x0000
        /*0014*/ 	.byte	0x00, 0xf0, 0x61, 0x10


	//----- nvinfo : EIATTR_SPARSE_MMA_MASK
	.align		4
.L_92:
        /*0018*/ 	.byte	0x03, 0x50
        /*001a*/ 	.short	0x0000


	//----- nvinfo : EIATTR_MAXREG_COUNT
	.align		4
        /*001c*/ 	.byte	0x03, 0x1b
        /*001e*/ 	.short	0x00ff


	//----- nvinfo : EIATTR_MERCURY_ISA_VERSION
	.align		4
        /*0020*/ 	.byte	0x03, 0x5f
        /*0022*/ 	.short	0x0101


	//----- nvinfo : EIATTR_VRC_CTA_INIT_COUNT
	.align		4
        /*0024*/ 	.byte	0x02, 0x4a
	.zero		1
	.zero		1


	//----- nvinfo : EIATTR_EXIT_INSTR_OFFSETS
	.align		4
        /*0028*/ 	.byte	0x04, 0x1c
        /*002a*/ 	.short	(.L_94 - .L_93)


	//   ....[0]....
.L_93:
        /*002c*/ 	.word	0x00000010


	//----- nvinfo : EIATTR_MAX_THREADS
	.align		4
.L_94:
        /*0030*/ 	.byte	0x04, 0x05
        /*0032*/ 	.short	(.L_96 - .L_95)
.L_95:
        /*0034*/ 	.word	0x00000080
        /*0038*/ 	.word	0x00000001
        /*003c*/ 	.word	0x00000001


	//----- nvinfo : EIATTR_CBANK_PARAM_SIZE
	.align		4
.L_96:
        /*0040*/ 	.byte	0x03, 0x19
        /*0042*/ 	.short	0x0418


	//----- nvinfo : EIATTR_PARAM_CBANK
	.align		4
        /*0044*/ 	.byte	0x04, 0x0a
        /*0046*/ 	.short	(.L_98 - .L_97)
	.align		4
.L_97:
        /*0048*/ 	.word	index@(.nv.constant0._ZN7cutlass13device_kernelIN5flash19enable_sm80_to_sm89INS1_16FlashAttnFwdSm80INS1_25CollectiveMainloopFwdSm80ILi4ELi1ELb0EN4cute5tupleIJNS5_1CILi128EEENS7_ILi112EEENS7_ILi64EEEEEELi64ENS_10bfloat16_tEfNS_4arch4Sm80ELb0ELb0ELb1ELb1ELb1ELb1ELb1ELb0EEENS1_21CollectiveEpilogueFwdINS6_IJS8_SA_S9_EEENS6_IJNS7_ILi1EEESI_SI_EEESC_SE_Li128ELb1ELb1ELb0ELb0EEENS1_19SingleTileSchedulerILb1ELb0ELb1ELi128EEEEEEEEEvNT_6ParamsE)
        /*004c*/ 	.short	0x0380
        /*004e*/ 	.short	0x0418


	//----- nvinfo : EIATTR_SW_WAR
	.align		4
.L_98:
        /*0050*/ 	.byte	0x04, 0x36
        /*0052*/ 	.short	(.L_100 - .L_99)
.L_99:
        /*0054*/ 	.word	0x00000008
.L_100:


//--------------------- .nv.info._ZN7cutlass13device_kernelIN5flash19enable_sm80_to_sm89INS1_16FlashAttnFwdSm80INS1_25CollectiveMainloopFwdSm80ILi4ELi1ELb0EN4cute5tupleIJNS5_1CILi128EEENS7_ILi96EEENS7_ILi64EEEEEELi64ENS_10bfloat16_tEfNS_4arch4Sm80ELb0ELb1ELb1ELb0ELb1ELb0ELb1ELb0EEENS1_21CollectiveEpilogueFwdINS6_IJS8_SA_S9_EEENS6_IJNS7_ILi1EEESI_SI_EEESC_SE_Li128ELb0ELb1ELb0ELb0EEENS1_19SingleTileSchedulerILb0ELb0ELb1ELi128EEEEEEEEEvNT_6ParamsE --------------------------
	.section	.nv.info._ZN7cutlass13device_kernelIN5flash19enable_sm80_to_sm89INS1_16FlashAttnFwdSm80INS1_25CollectiveMainloopFwdSm80ILi4ELi1ELb0EN4cute5tupleIJNS5_1CILi128EEENS7_ILi96EEENS7_ILi64EEEEEELi64ENS_10bfloat16_tEfNS_4arch4Sm80ELb0ELb1ELb1ELb0ELb1ELb0ELb1ELb0EEENS1_21CollectiveEpilogueFwdINS6_IJS8_SA_S9_EEENS6_IJNS7_ILi1EEESI_SI_EEESC_SE_Li128ELb0ELb1ELb0ELb0EEENS1_19SingleTileSchedulerILb0ELb0ELb1ELi128EEEEEEEEEvNT_6ParamsE,"",@"SHT_CUDA_INFO"
	.sectionflags	@""
	.align	4


	//----- nvinfo : EIATTR_CUDA_API_VERSION
	.align		4
        /*0000*/ 	.byte	0x04, 0x37
        /*0002*/ 	.short	(.L_102 - .L_101)
.L_101:
        /*0004*/ 	.word	0x00000082


	//----- nvinfo : EIATTR_KPARAM_INFO
	.align		4
.L_102:
        /*0008*/ 	.byte	0x04, 0x17
        /*000a*/ 	.short	(.L_104 - .L_103)
.L_103:
        /*000c*/ 	.word	0x00000000
        /*0010*/ 	.short	0x0000
        /*0012*/ 	.short	0x0000
        /*0014*/ 	.byte	0x00, 0xf0, 0x61, 0x10


	//----- nvinfo : EIATTR_SPARSE_MMA_MASK
	.align		4
.L_104:
        /*0018*/ 	.byte	0x03, 0x50
        /*001a*/ 	.short	0x0000


	//----- nvinfo : EIATTR_MAXREG_COUNT
	.align		4
        /*001c*/ 	.byte	0x03, 0x1b
        /*001e*/ 	.short	0x00ff


	//----- nvinfo : EIATTR_MERCURY_ISA_VERSION
	.align		4
        /*0020*/ 	.byte	0x03, 0x5f
        /*0022*/ 	.short	0x0101


	//----- nvinfo : EIATTR_VRC_CTA_INIT_COUNT
	.align		4
        /*0024*/ 	.byte	0x02, 0x4a
	.zero		1
	.zero		1


	//----- nvinfo : EIATTR_EXIT_INSTR_OFFSETS
	.align		4
        /*0028*/ 	.byte	0x04, 0x1c
        /*002a*/ 	.short	(.L_106 - .L_105)


	//   ....[0]....
.L_105:
        /*002c*/ 	.word	0x00000010


	//----- nvinfo : EIATTR_MAX_THREADS
	.align		4
.L_106:
        /*0030*/ 	.byte	0x04, 0x05
        /*0032*/ 	.short	(.L_108 - .L_107)
.L_107:
        /*0034*/ 	.word	0x00000080
        /*0038*/ 	.word	0x00000001
        /*003c*/ 	.word	0x00000001


	//----- nvinfo : EIATTR_CBANK_PARAM_SIZE
	.align		4
.L_108:
        /*0040*/ 	.byte	0x03, 0x19
        /*0042*/ 	.short	0x0418


	//----- nvinfo : EIATTR_PARAM_CBANK
	.align		4
        /*0044*/ 	.byte	0x04, 0x0a
        /*0046*/ 	.short	(.L_110 - .L_109)
	.align		4
.L_109:
        /*0048*/ 	.word	index@(.nv.constant0._ZN7cutlass13device_kernelIN5flash19enable_sm80_to_sm89INS1_16FlashAttnFwdSm80INS1_25CollectiveMainloopFwdSm80ILi4ELi1ELb0EN4cute5tupleIJNS5_1CILi128EEENS7_ILi96EEENS7_ILi64EEEEEELi64ENS_10bfloat16_tEfNS_4arch4Sm80ELb0ELb1ELb1ELb0ELb1ELb0ELb1ELb0EEENS1_21CollectiveEpilogueFwdINS6_IJS8_SA_S9_EEENS6_IJNS7_ILi1EEESI_SI_EEESC_SE_Li128ELb0ELb1ELb0ELb0EEENS1_19SingleTileSchedulerILb0ELb0ELb1ELi128EEEEEEEEEvNT_6ParamsE)
        /*004c*/ 	.short	0x0380
        /*004e*/ 	.short	0x0418


	//----- nvinfo : EIATTR_SW_WAR
	.align		4
.L_110:
        /*0050*/ 	.byte	0x04, 0x36
        /*0052*/ 	.short	(.L_112 - .L_111)
.L_111:
        /*0054*/ 	.word	0x00000008
.L_112:


//--------------------- .nv.info._ZN7cutlass13device_kernelIN5flash19enable_sm80_to_sm89INS1_16FlashAttnFwdSm80INS1_25CollectiveMainloopFwdSm80ILi4ELi1ELb0EN4cute5tupleIJNS5_1CILi128EEENS7_ILi96EEENS7_ILi64EEEEEELi64ENS_10bfloat16_tEfNS_4arch4Sm80ELb0ELb1ELb1ELb1ELb1ELb0ELb1ELb0EEENS1_21CollectiveEpilogueFwdINS6_IJS8_SA_S9_EEENS6_IJNS7_ILi1EEESI_SI_EEESC_SE_Li128ELb1ELb1ELb0ELb0EEENS1_19SingleTileSchedulerILb1ELb0ELb1ELi128EEEEEEEEEvNT_6ParamsE --------------------------
	.section	.nv.info._ZN7cutlass13device_kernelIN5flash19enable_sm80_to_sm89INS1_16FlashAttnFwdSm80INS1_25CollectiveMainloopFwdSm80ILi4ELi1ELb0EN4cute5tupleIJNS5_1CILi128EEENS7_ILi96EEENS7_ILi64EEEEEELi64ENS_10bfloat16_tEfNS_4arch4Sm80ELb0ELb1ELb1ELb1ELb1ELb0ELb1ELb0EEENS1_21CollectiveEpilogueFwdINS6_IJS8_SA_S9_EEENS6_IJNS7_ILi1EEESI_SI_EEESC_SE_Li128ELb1ELb1ELb0ELb0EEENS1_19SingleTileSchedulerILb1ELb0ELb1ELi128EEEEEEEEEvNT_6ParamsE,"",@"SHT_CUDA_INFO"
	.sectionflags	@""
	.align	4


	//----- nvinfo : EIATTR_CUDA_API_VERSION
	.align		4
        /*0000*/ 	.byte	0x04, 0x37
        /*0002*/ 	.short	(.L_114 - .L_113)
.L_113:
        /*0004*/ 	.word	0x00000082


	//----- nvinfo : EIATTR_KPARAM_INFO
	.align		4
.L_114:
        /*0008*/ 	.byte	0x04, 0x17
        /*000a*/ 	.short	(.L_116 - .L_115)
.L_115:
        /*000c*/ 	.word	0x00000000
        /*0010*/ 	.short	0x0000
        /*0012*/ 	.short	0x0000
        /*0014*/ 	.byte	0x00, 0xf0, 0x61, 0x10


	//----- nvinfo : EIATTR_SPARSE_MMA_MASK
	.align		4
.L_116:
        /*0018*/ 	.byte	0x03, 0x50
        /*001a*/ 	.short	0x0000


	//----- nvinfo : EIATTR_MAXREG_COUNT
	.align		4
        /*001c*/ 	.byte	0x03, 0x1b
        /*001e*/ 	.short	0x00ff


	//----- nvinfo : EIATTR_MERCURY_ISA_VERSION
	.align		4
        /*0020*/ 	.byte	0x03, 0x5f
        /*0022*/ 	.short	0x0101


	//----- nvinfo : EIATTR_VRC_CTA_INIT_COUNT
	.align		4
        /*0024*/ 	.byte	0x02, 0x4a
	.zero		1
	.zero		1


	//----- nvinfo : EIATTR_EXIT_INSTR_OFFSETS
	.align		4
        /*0028*/ 	.byte	0x04, 0x1c
        /*002a*/ 	.short	(.L_118 - .L_117)


	//   ....[0]....
.L_117:
        /*002c*/ 	.word	0x00000010


	//----- nvinfo : EIATTR_MAX_THREADS
	.align		4
.L_118:
        /*0030*/ 	.byte	0x04, 0x05
        /*0032*/ 	.short	(.L_120 - .L_119)
.L_119:
        /*0034*/ 	.word	0x00000080
        /*0038*/ 	.word	0x00000001
        /*003c*/ 	.word	0x00000001


	//----- nvinfo : EIATTR_CBANK_PARAM_SIZE
	.align		4
.L_120:
        /*0040*/ 	.byte	0x03, 0x19
        /*0042*/ 	.short	0x0418


	//----- nvinfo : EIATTR_PARAM_CBANK
	.align		4
        /*0044*/ 	.byte	0x04, 0x0a
        /*0046*/ 	.short	(.L_122 - .L_121)
	.align		4
.L_121:
        /*0048*/ 	.word	index@(.nv.constant0._ZN7cutlass13device_kernelIN5flash19enable_sm80_to_sm89INS1_16FlashAttnFwdSm80INS1_25CollectiveMainloopFwdSm80ILi4ELi1ELb0EN4cute5tupleIJNS5_1CILi128EEENS7_ILi96EEENS7_ILi64EEEEEELi64ENS_10bfloat16_tEfNS_4arch4Sm80ELb0ELb1ELb1ELb1ELb1ELb0ELb1ELb0EEENS1_21CollectiveEpilogueFwdINS6_IJS8_SA_S9_EEENS6_IJNS7_ILi1EEESI_SI_EEESC_SE_Li128ELb1ELb1ELb0ELb0EEENS1_19SingleTileSchedulerILb1ELb0ELb1ELi128EEEEEEEEEvNT_6ParamsE)
        /*004c*/ 	.short	0x0380
        /*004e*/ 	.short	0x0418


	//----- nvinfo : EIATTR_SW_WAR
	.align		4
.L_122:
        /*0050*/ 	.byte	0x04, 0x36
        /*0052*/ 	.short	(.L_124 - .L_123)
.L_123:
        /*0054*/ 	.word	0x00000008
.L_124:


//--------------------- .nv.info._ZN7cutlass13device_kernelIN5flash19enable_sm80_to_sm89INS1_16FlashAttnFwdSm80INS1_25CollectiveMainloopFwdSm80ILi4ELi1ELb0EN4cute5tupleIJNS5_1CILi128EEENS7_ILi96EEENS7_ILi64EEEEEELi64ENS_10bfloat16_tEfNS_4arch4Sm80ELb0ELb1ELb1ELb1ELb1ELb1ELb1ELb0EEENS1_21CollectiveEpilogueFwdINS6_IJS8_SA_S9_EEENS6_IJNS7_ILi1EEESI_SI_EEESC_SE_Li128ELb1ELb1ELb0ELb0EEENS1_19SingleTileSchedulerILb1ELb0ELb1ELi128EEEEEEEEEvNT_6ParamsE --------------------------
	.section	.nv.info._ZN7cutlass13device_kernelIN5flash19enable_sm80_to_sm89INS1_16FlashAttnFwdSm80INS1_25CollectiveMainloopFwdSm80ILi4ELi1ELb0EN4cute5tupleIJNS5_1CILi128EEENS7_ILi96EEENS7_ILi64EEEEEELi64ENS_10bfloat16_tEfNS_4arch4Sm80ELb0ELb1ELb1ELb1ELb1ELb1ELb1ELb0EEENS1_21CollectiveEpilogueFwdINS6_IJS8_SA_S9_EEENS6_IJNS7_ILi1EEESI_SI_EEESC_SE_Li128ELb1ELb1ELb0ELb0EEENS1_19SingleTileSchedulerILb1ELb0ELb1ELi128EEEEEEEEEvNT_6ParamsE,"",@"SHT_CUDA_INFO"
	.sectionflags	@""
	.align	4


	//----- nvinfo : EIATTR_CUDA_API_VERSION
	.align		4
        /*0000*/ 	.byte	0x04, 0x37
        /*0002*/ 	.short	(.L_126 - .L_125)
.L_125:
        /*0004*/ 	.word	0x00000082


	//----- nvinfo : EIATTR_KPARAM_INFO
	.align		4
.L_126:
        /*0008*/ 	.byte	0x04, 0x17
        /*000a*/ 	.short	(.L_128 - .L_127)
.L_127:
        /*000c*/ 	.word	0x00000000
        /*0010*/ 	.short	0x0000
        /*0012*/ 	.short	0x0000
        /*0014*/ 	.byte	0x00, 0xf0, 0x61, 0x10


	//----- nvinfo : EIATTR_SPARSE_MMA_MASK
	.align		4
.L_128:
        /*0018*/ 	.byte	0x03, 0x50
        /*001a*/ 	.short	0x0000


	//----- nvinfo : EIATTR_MAXREG_COUNT
	.align		4
        /*001c*/ 	.byte	0x03, 0x1b
        /*001e*/ 	.short	0x00ff


	//----- nvinfo : EIATTR_MERCURY_ISA_VERSION
	.align		4
        /*0020*/ 	.byte	0x03, 0x5f
        /*0022*/ 	.short	0x0101


	//----- nvinfo : EIATTR_VRC_CTA_INIT_COUNT
	.align		4
        /*0024*/ 	.byte	0x02, 0x4a
	.zero		1
	.zero		1


	//----- nvinfo : EIATTR_EXIT_INSTR_OFFSETS
	.align		4
        /*0028*/ 	.byte	0x04, 0x1c
        /*002a*/ 	.short	(.L_130 - .L_129)


	//   ....[0]....
.L_129:
        /*002c*/ 	.word	0x00000010


	//----- nvinfo : EIATTR_MAX_THREADS
	.align		4
.L_130:
        /*0030*/ 	.byte	0x04, 0x05
        /*0032*/ 	.short	(.L_132 - .L_131)
.L_131:
        /*0034*/ 	.word	0x00000080
        /*0038*/ 	.word	0x00000001
        /*003c*/ 	.word	0x00000001


	//----- nvinfo : EIATTR_CBANK_PARAM_SIZE
	.align		4
.L_132:
        /*0040*/ 	.byte	0x03, 0x19
        /*0042*/ 	.short	0x0418


	//----- nvinfo : EIATTR_PARAM_CBANK
	.align		4
        /*0044*/ 	.byte	0x04, 0x0a
        /*0046*/ 	.short	(.L_134 - .L_133)
	.align		4
.L_133:
        /*0048*/ 	.word	index@(.nv.constant0._ZN7cutlass13device_kernelIN5flash19enable_sm80_to_sm89INS1_16FlashAttnFwdSm80INS1_25CollectiveMainloopFwdSm80ILi4ELi1ELb0EN4cute5tupleIJNS5_1CILi128EEENS7_ILi96EEENS7_ILi64EEEEEELi64ENS_10bfloat16_tEfNS_4arch4Sm80ELb0ELb1ELb1ELb1ELb1ELb1ELb1ELb0EEENS1_21CollectiveEpilogueFwdINS6_IJS8_SA_S9_EEENS6_IJNS7_ILi1EEESI_SI_EEESC_SE_Li128ELb1ELb1ELb0ELb0EEENS1_19SingleTileSchedulerILb1ELb0ELb1ELi128EEEEEEEEEvNT_6ParamsE)
        /*004c*/ 	.short	0x0380
        /*004e*/ 	.short	0x0418


	//----- nvinfo : EIATTR_SW_WAR
	.align		4
.L_134:
        /*0050*/ 	.byte	0x04, 0x36
        /*0052*/ 	.short	(.L_136 - .L_135)
.L_135:
        /*0054*/ 	.word	0x00000008
.L_136:


//--------------------- .nv.info._ZN7cutlass13device_kernelIN5flash19enable_sm80_to_sm89INS1_16FlashAttnFwdSm80INS1_25CollectiveMainloopFwdSm80ILi4ELi1ELb0EN4cute5tupleIJNS5_1CILi128EEENS7_ILi112EEENS7_ILi64EEEEEELi64ENS_10bfloat16_tEfNS_4arch4Sm80ELb1ELb0ELb1ELb0ELb1ELb0ELb1ELb0EEENS1_21CollectiveEpilogueFwdINS6_IJS8_SA_S9_EEENS6_IJNS7_ILi1EEESI_SI_EEESC_SE_Li128ELb0ELb1ELb0ELb0EEENS1_30DynamicPersistentTileSchedulerILi128ELi128ELb0ELb1ELb0EEEEEEEEEvNT_6ParamsE --------------------------
	.section	.nv.info._ZN7cutlass13device_kernelIN5flash19enable_sm80_to_sm89INS1_16FlashAttnFwdSm80INS1_25CollectiveMainloopFwdSm80ILi4ELi1ELb0EN4cute5tupleIJNS5_1CILi128EEENS7_ILi112EEENS7_ILi64EEEEEELi64ENS_10bfloat16_tEfNS_4arch4Sm80ELb1ELb0ELb1ELb0ELb1ELb0ELb1ELb0EEENS1_21CollectiveEpilogueFwdINS6_IJS8_SA_S9_EEENS6_IJNS7_ILi1EEESI_SI_EEESC_SE_Li128ELb0ELb1ELb0ELb0EEENS1_30DynamicPersistentTileSchedulerILi128ELi128ELb0ELb1ELb0EEEEEEEEEvNT_6ParamsE,"",@"SHT_CUDA_INFO"
	.sectionflags	@""
	.align	4


	//----- nvinfo : EIATTR_CUDA_API_VERSION
	.align		4
        /*0000*/ 	.byte	0x04, 0x37
        /*0002*/ 	.short	(.L_138 - .L_137)
.L_137:
        /*0004*/ 	.word	0x00000082


	//----- nvinfo : EIATTR_KPARAM_INFO
	.align		4
.L_138:
        /*0008*/ 	.byte	0x04, 0x17
        /*000a*/ 	.short	(.L_140 - .L_139)
.L_139:
        /*000c*/ 	.word	0x00000000
        /*0010*/ 	.short	0x0000
        /*0012*/ 	.short	0x0000
        /*0014*/ 	.byte	0x00, 0xf0, 0xa1, 0x10


	//----- nvinfo : EIATTR_SPARSE_MMA_MASK
	.align		4
.L_140:
        /*0018*/ 	.byte	0x03, 0x50
        /*001a*/ 	.short	0x0000


	//----- nvinfo : EIATTR_MAXREG_COUNT
	.align		4
        /*001c*/ 	.byte	0x03, 0x1b
        /*001e*/ 	.short	0x00ff


	//----- nvinfo : EIATTR_MERCURY_ISA_VERSION
	.align		4
        /*0020*/ 	.byte	0x03, 0x5f
        /*0022*/ 	.short	0x0101


	//----- nvinfo : EIATTR_VRC_CTA_INIT_COUNT
	.align		4
        /*0024*/ 	.byte	0x02, 0x4a
	.zero		1
	.zero		1


	//----- nvinfo : EIATTR_EXIT_INSTR_OFFSETS
	.align		4
        /*0028*/ 	.byte	0x04, 0x1c
        /*002a*/ 	.short	(.L_142 - .L_141)


	//   ....[0]....
.L_141:
        /*002c*/ 	.word	0x00000010


	//----- nvinfo : EIATTR_MAX_THREADS
	.align		4
.L_142:
        /*0030*/ 	.byte	0x04, 0x05
        /*0032*/ 	.short	(.L_144 - .L_143)
.L_143:
        /*0034*/ 	.word	0x00000080
        /*0038*/ 	.word	0x00000001
        /*003c*/ 	.word	0x00000001


	//----- nvinfo : EIATTR_CBANK_PARAM_SIZE
	.align		4
.L_144:
        /*0040*/ 	.byte	0x03, 0x19
        /*0042*/ 	.short	0x0428


	//----- nvinfo : EIATTR_PARAM_CBANK
	.align		4
        /*0044*/ 	.byte	0x04, 0x0a
        /*0046*/ 	.short	(.L_146 - .L_145)
	.align		4
.L_145:
        /*0048*/ 	.word	index@(.nv.constant0._ZN7cutlass13device_kernelIN5flash19enable_sm80_to_sm89INS1_16FlashAttnFwdSm80INS1_25CollectiveMainloopFwdSm80ILi4ELi1ELb0EN4cute5tupleIJNS5_1CILi128EEENS7_ILi112EEENS7_ILi64EEEEEELi64ENS_10bfloat16_tEfNS_4arch4Sm80ELb1ELb0ELb1ELb0ELb1ELb0ELb1ELb0EEENS1_21CollectiveEpilogueFwdINS6_IJS8_SA_S9_EEENS6_IJNS7_ILi1EEESI_SI_EEESC_SE_Li128ELb0ELb1ELb0ELb0EEENS1_30DynamicPersistentTileSchedulerILi128ELi128ELb0ELb1ELb0EEEEEEEEEvNT_6ParamsE)
        /*004c*/ 	.short	0x0380
        /*004e*/ 	.short	0x0428


	//----- nvinfo : EIATTR_SW_WAR
	.align		4
.L_146:
        /*0050*/ 	.byte	0x04, 0x36
        /*0052*/ 	.short	(.L_148 - .L_147)
.L_147:
        /*0054*/ 	.word	0x00000008
.L_148:


//--------------------- .nv.info._ZN7cutlass13device_kernelIN5flash19enable_sm80_to_sm89INS1_16FlashAttnFwdSm80INS1_25CollectiveMainloopFwdSm80ILi4ELi1ELb0EN4cute5tupleIJNS5_1CILi128EEENS7_ILi112EEENS7_ILi64EEEEEELi64ENS_10bfloat16_tEfNS_4arch4Sm80ELb1ELb0ELb1ELb1ELb1ELb0ELb1ELb0EEENS1_21CollectiveEpilogueFwdINS6_IJS8_SA_S9_EEENS6_IJNS7_ILi1EEESI_SI_EEESC_SE_Li128ELb1ELb1ELb0ELb0EEENS1_19SingleTileSchedulerILb1ELb0ELb1ELi128EEEEEEEEEvNT_6ParamsE --------------------------
	.section	.nv.info._ZN7cutlass13device_kernelIN5flash19enable_sm80_to_sm89INS1_16FlashAttnFwdSm80INS1_25CollectiveMainloopFwdSm80ILi4ELi1ELb0EN4cute5tupleIJNS5_1CILi128EEENS7_ILi112EEENS7_ILi64EEEEEELi64ENS_10bfloat16_tEfNS_4arch4Sm80ELb1ELb0ELb1ELb1ELb1ELb0ELb1ELb0EEENS1_21CollectiveEpilogueFwdINS6_IJS8_SA_S9_EEENS6_IJNS7_ILi1EEESI_SI_EEESC_SE_Li128ELb1ELb1ELb0ELb0EEENS1_19SingleTileSchedulerILb1ELb0ELb1ELi128EEEEEEEEEvNT_6ParamsE,"",@"SHT_CUDA_INFO"
	.sectionflags	@""
	.align	4


	//----- nvinfo : EIATTR_CUDA_API_VERSION
	.align		4
        /*0000*/ 	.byte	0x04, 0x37
        /*0002*/ 	.short	(.L_150 - .L_149)
.L_149:
        /*0004*/ 	.word	0x00000082


	//----- nvinfo : EIATTR_KPARAM_INFO
	.align		4
.L_150:
        /*0008*/ 	.byte	0x04, 0x17
        /*000a*/ 	.short	(.L_152 - .L_151)
.L_151:
        /*000c*/ 	.word	0x00000000
        /*0010*/ 	.short	0x0000
        /*0012*/ 	.short	0x0000
        /*0014*/ 	.byte	0x00, 0xf0, 0x61, 0x10


	//----- nvinfo : EIATTR_SPARSE_MMA_MASK
	.align		4
.L_152:
        /*0018*/ 	.byte	0x03, 0x50
        /*001a*/ 	.short	0x0000


	//----- nvinfo : EIATTR_MAXREG_COUNT
	.align		4
        /*001c*/ 	.byte	0x03, 0x1b
        /*001e*/ 	.short	0x00ff


	//----- nvinfo : EIATTR_MERCURY_ISA_VERSION
	.align		4
        /*0020*/ 	.byte	0x03, 0x5f
        /*0022*/ 	.short	0x0101


	//----- nvinfo : EIATTR_VRC_CTA_INIT_COUNT
	.align		4
        /*0024*/ 	.byte	0x02, 0x4a
	.zero		1
	.zero		1


	//----- nvinfo : EIATTR_EXIT_INSTR_OFFSETS
	.align		4
        /*0028*/ 	.byte	0x04, 0x1c
        /*002a*/ 	.short	(.L_154 - .L_153)


	//   ....[0]....
.L_153:
        /*002c*/ 	.word	0x00000010


	//----- nvinfo : EIATTR_MAX_THREADS
	.align		4
.L_154:
        /*0030*/ 	.byte	0x04, 0x05
        /*0032*/ 	.short	(.L_156 - .L_155)
.L_155:
        /*0034*/ 	.word	0x00000080
        /*0038*/ 	.word	0x00000001
        /*003c*/ 	.word	0x00000001


	//----- nvinfo : EIATTR_CBANK_PARAM_SIZE
	.align		4
.L_156:
        /*0040*/ 	.byte	0x03, 0x19
        /*0042*/ 	.short	0x0418


	//----- nvinfo : EIATTR_PARAM_CBANK
	.align		4
        /*0044*/ 	.byte	0x04, 0x0a
        /*0046*/ 	.short	(.L_158 - .L_157)
	.align		4
.L_157:
        /*0048*/ 	.word	index@(.nv.constant0._ZN7cutlass13device_kernelIN5flash19enable_sm80_to_sm89INS1_16FlashAttnFwdSm80INS1_25CollectiveMainloopFwdSm80ILi4ELi1ELb0EN4cute5tupleIJNS5_1CILi128EEENS7_ILi112EEENS7_ILi64EEEEEELi64ENS_10bfloat16_tEfNS_4arch4Sm80ELb1ELb0ELb1ELb1ELb1ELb0ELb1ELb0EEENS1_21CollectiveEpilogueFwdINS6_IJS8_SA_S9_EEENS6_IJNS7_ILi1EEESI_SI_EEESC_SE_Li128ELb1ELb1ELb0ELb0EEENS1_19SingleTileSchedulerILb1ELb0ELb1ELi128EEEEEEEEEvNT_6ParamsE)
        /*004c*/ 	.short	0x0380
        /*004e*/ 	.short	0x0418


	//----- nvinfo : EIATTR_SW_WAR
	.align		4
.L_158:
        /*0050*/ 	.byte	0x04, 0x36
        /*0052*/ 	.short	(.L_160 - .L_159)
.L_159:
        /*0054*/ 	.word	0x00000008
.L_160:


//--------------------- .nv.info._ZN7cutlass13device_kernelIN5flash19enable_sm80_to_sm89INS1_16FlashAttnFwdSm80INS1_25CollectiveMainloopFwdSm80ILi4ELi1ELb0EN4cute5tupleIJNS5_1CILi128EEENS7_ILi112EEENS7_ILi64EEEEEELi64ENS_10bfloat16_tEfNS_4arch4Sm80ELb1ELb0ELb1ELb1ELb1ELb1ELb1ELb0EEENS1_21CollectiveEpilogueFwdINS6_IJS8_SA_S9_EEENS6_IJNS7_ILi1EEESI_SI_EEESC_SE_Li128ELb1ELb1ELb0ELb0EEENS1_19SingleTileSchedulerILb1ELb0ELb1ELi128EEEEEEEEEvNT_6ParamsE --------------------------
	.section	.nv.info._ZN7cutlass13device_kernelIN5flash19enable_sm80_to_sm89INS1_16FlashAttnFwdSm80INS1_25CollectiveMainloopFwdSm80ILi4ELi1ELb0EN4cute5tupleIJNS5_1CILi128EEENS7_ILi112EEENS7_ILi64EEEEEELi64ENS_10bfloat16_tEfNS_4arch4Sm80ELb1ELb0ELb1ELb1ELb1ELb1ELb1ELb0EEENS1_21CollectiveEpilogueFwdINS6_IJS8_SA_S9_EEENS6_IJNS7_ILi1EEESI_SI_EEESC_SE_Li128ELb1ELb1ELb0ELb0EEENS1_19SingleTileSchedulerILb1ELb0ELb1ELi128EEEEEEEEEvNT_6ParamsE,"",@"SHT_CUDA_INFO"
	.sectionflags	@""
	.align	4


	//----- nvinfo : EIATTR_CUDA_API_VERSION
	.align		4
        /*0000*/ 	.byte	0x04, 0x37
        /*0002*/ 	.short	(.L_162 - .L_161)
.L_161:
        /*0004*/ 	.word	0x00000082


	//----- nvinfo : EIATTR_KPARAM_INFO
	.align		4
.L_162:
        /*0008*/ 	.byte	0x04, 0x17
        /*000a*/ 	.short	(.L_164 - .L_163)
.L_163:
        /*000c*/ 	.word	0x00000000
        /*0010*/ 	.short	0x0000
        /*0012*/ 	.short	0x0000
        /*0014*/ 	.byte	0x00, 0xf0, 0x61, 0x10


	//----- nvinfo : EIATTR_SPARSE_MMA_MASK
	.align		4
.L_164:
        /*0018*/ 	.byte	0x03, 0x50
        /*001a*/ 	.short	0x0000


	//----- nvinfo : EIATTR_MAXREG_COUNT
	.align		4
        /*001c*/ 	.byte	0x03, 0x1b
        /*001e*/ 	.short	0x00ff


	//----- nvinfo : EIATTR_MERCURY_ISA_VERSION
	.align		4
        /*0020*/ 	.byte	0x03, 0x5f
        /*0022*/ 	.short	0x0101


	//----- nvinfo : EIATTR_VRC_CTA_INIT_COUNT
	.align		4
        /*0024*/ 	.byte	0x02, 0x4a
	.zero		1
	.zero		1


	//----- nvinfo : EIATTR_EXIT_INSTR_OFFSETS
	.align		4
        /*0028*/ 	.byte	0x04, 0x1c
        /*002a*/ 	.short	(.L_166 - .L_165)


	//   ....[0]....
.L_165:
        /*002c*/ 	.word	0x00000010


	//----- nvinfo : EIATTR_MAX_THREADS
	.align		4
.L_166:
        /*0030*/ 	.byte	0x04, 0x05
        /*0032*/ 	.short	(.L_168 - .L_167)
.L_167:
        /*0034*/ 	.word	0x00000080
        /*0038*/ 	.word	0x00000001
        /*003c*/ 	.word	0x00000001


	//----- nvinfo : EIATTR_CBANK_PARAM_SIZE
	.align		4
.L_168:
        /*0040*/ 	.byte	0x03, 0x19
        /*0042*/ 	.short	0x0418


	//----- nvinfo : EIATTR_PARAM_CBANK
	.align		4
        /*0044*/ 	.byte	0x04, 0x0a
        /*0046*/ 	.short	(.L_170 - .L_169)
	.align		4
.L_169:
        /*0048*/ 	.word	index@(.nv.constant0._ZN7cutlass13device_kernelIN5flash19enable_sm80_to_sm89INS1_16FlashAttnFwdSm80INS1_25CollectiveMainloopFwdSm80ILi4ELi1ELb0EN4cute5tupleIJNS5_1CILi128EEENS7_ILi112EEENS7_ILi64EEEEEELi64ENS_10bfloat16_tEfNS_4arch4Sm80ELb1ELb0ELb1ELb1ELb1ELb1ELb1ELb0EEENS1_21CollectiveEpilogueFwdINS6_IJS8_SA_S9_EEENS6_IJNS7_ILi1EEESI_SI_EEESC_SE_Li128ELb1ELb1ELb0ELb0EEENS1_19SingleTileSchedulerILb1ELb0ELb1ELi128EEEEEEEEEvNT_6ParamsE)
        /*004c*/ 	.short	0x0380
        /*004e*/ 	.short	0x0418


	//----- nvinfo : EIATTR_SW_WAR
	.align		4
.L_170:
        /*0050*/ 	.byte	0x04, 0x36
        /*0052*/ 	.short	(.L_172 - .L_171)
.L_171:
        /*0054*/ 	.word	0x00000008
.L_172:


//--------------------- .nv.callgraph             --------------------------
	.section	.nv.callgraph,"",@"SHT_CUDA_CALLGRAPH"
	.align	4
	.sectionentsize	8
	.align		4
        /*0000*/ 	.word	0x00000000
	.align		4
        /*0004*/ 	.word	0xffffffff
	.align		4
        /*0008*/ 	.word	0x00000000
	.align		4
        /*000c*/ 	.word	0xfffffffe
	.align		4
        /*0010*/ 	.word	0x00000000
	.align		4
        /*0014*/ 	.word	0xfffffffd
	.align		4
        /*0018*/ 	.word	0x00000000
	.align		4
        /*001c*/ 	.word	0xfffffffc


//--------------------- .nv.constant4             --------------------------
	.section	.nv.constant4,"a",@progbits
	.align	8
	.align		8
.nv.constant4:
        /*0000*/ 	.dword	_ZN79_INTERNAL_eedeaa7d_43_flash_fwd_hdim64_bf16_paged_softcap_sm80_cu_49158569_34994cuda3std3__45__cpo5beginE
	.align		8
        /*0008*/ 	.dword	_ZN79_INTERNAL_eedeaa7d_43_flash_fwd_hdim64_bf16_paged_softcap_sm80_cu_49158569_34994cuda3std3__45__cpo3endE
	.align		8
        /*0010*/ 	.dword	_ZN79_INTERNAL_eedeaa7d_43_flash_fwd_hdim64_bf16_paged_softcap_sm80_cu_49158569_34994cuda3std3__45__cpo6cbeginE
	.align		8
        /*0018*/ 	.dword	_ZN79_INTERNAL_eedeaa7d_43_flash_fwd_hdim64_bf16_paged_softcap_sm80_cu_49158569_34994cuda3std3__45__cpo4cendE
	.align		8
        /*0020*/ 	.dword	_ZN79_INTERNAL_eedeaa7d_43_flash_fwd_hdim64_bf16_paged_softcap_sm80_cu_49158569_34994cuda3std3__481_GLOBAL__N__eedeaa7d_43_flash_fwd_hdim64_bf16_paged_softcap_sm80_cu_49158569_34996ignoreE
	.align		8
        /*0028*/ 	.dword	_ZN79_INTERNAL_eedeaa7d_43_flash_fwd_hdim64_bf16_paged_softcap_sm80_cu_49158569_34994cuda3std3__419piecewise_constructE
	.align		8
        /*0030*/ 	.dword	_ZN79_INTERNAL_eedeaa7d_43_flash_fwd_hdim64_bf16_paged_softcap_sm80_cu_49158569_34994cuda3std3__48in_placeE
	.align		8
        /*0038*/ 	.dword	_ZN79_INTERNAL_eedeaa7d_43_flash_fwd_hdim64_bf16_paged_softcap_sm80_cu_49158569_34994cuda3std6ranges3__45__cpo4swapE
	.align		8
        /*0040*/ 	.dword	_ZN79_INTERNAL_eedeaa7d_43_flash_fwd_hdim64_bf16_paged_softcap_sm80_cu_49158569_34994cuda3std6ranges3__45__cpo9iter_moveE
	.align		8
        /*0048*/ 	.dword	_ZN79_INTERNAL_eedeaa7d_43_flash_fwd_hdim64_bf16_paged_softcap_sm80_cu_49158569_34994cute7productE
	.align		8
        /*0050*/ 	.dword	_ZN79_INTERNAL_eedeaa7d_43_flash_fwd_hdim64_bf16_paged_softcap_sm80_cu_49158569_34994cute1_E


//--------------------- .text._ZN7cutlass13device_kernelIN5flash19enable_sm80_to_sm89INS1_16FlashAttnFwdSm80INS1_25CollectiveMainloopFwdSm80ILi4ELi1ELb0EN4cute5tupleIJNS5_1CILi128EEENS7_ILi112EEENS7_ILi64EEEEEELi64ENS_10bfloat16_tEfNS_4arch4Sm80ELb0ELb0ELb1ELb0ELb1ELb0ELb1ELb0EEENS1_21CollectiveEpilogueFwdINS6_IJS8_SA_S9_EEENS6_IJNS7_ILi1EEESI_SI_EEESC_SE_Li128ELb0ELb1ELb0ELb0EEENS1_19SingleTileSchedulerILb0ELb0ELb1ELi128EEEEEEEEEvNT_6ParamsE --------------------------
	.section	.text._ZN7cutlass13device_kernelIN5flash19enable_sm80_to_sm89INS1_16FlashAttnFwdSm80INS1_25CollectiveMainloopFwdSm80ILi4ELi1ELb0EN4cute5tupleIJNS5_1CILi128EEENS7_ILi112EEENS7_ILi64EEEEEELi64ENS_10bfloat16_tEfNS_4arch4Sm80ELb0ELb0ELb1ELb0ELb1ELb0ELb1ELb0EEENS1_21CollectiveEpilogueFwdINS6_IJS8_SA_S9_EEENS6_IJNS7_ILi1EEESI_SI_EEESC_SE_Li128ELb0ELb1ELb0ELb0EEENS1_19SingleTileSchedulerILb0ELb0ELb1ELi128EEEEEEEEEvNT_6ParamsE,"ax",@progbits
	.align	128
.text._ZN7cutlass13device_kernelIN5flash19enable_sm80_to_sm89INS1_16FlashAttnFwdSm80INS1_25CollectiveMainloopFwdSm80ILi4ELi1ELb0EN4cute5tupleIJNS5_1CILi128EEENS7_ILi112EEENS7_ILi64EEEEEELi64ENS_10bfloat16_tEfNS_4arch4Sm80ELb0ELb0ELb1ELb0ELb1ELb0ELb1ELb0EEENS1_21CollectiveEpilogueFwdINS6_IJS8_SA_S9_EEENS6_IJNS7_ILi1EEESI_SI_EEESC_SE_Li128ELb0ELb1ELb0ELb0EEENS1_19SingleTileSchedulerILb0ELb0ELb1ELi128EEEEEEEEEvNT_6ParamsE:
        .type           _ZN7cutlass13device_kernelIN5flash19enable_sm80_to_sm89INS1_16FlashAttnFwdSm80INS1_25CollectiveMainloopFwdSm80ILi4ELi1ELb0EN4cute5tupleIJNS5_1CILi128EEENS7_ILi112EEENS7_ILi64EEEEEELi64ENS_10bfloat16_tEfNS_4arch4Sm80ELb0ELb0ELb1ELb0ELb1ELb0ELb1ELb0EEENS1_21CollectiveEpilogueFwdINS6_IJS8_SA_S9_EEENS6_IJNS7_ILi1EEESI_SI_EEESC_SE_Li128ELb0ELb1ELb0ELb0EEENS1_19SingleTileSchedulerILb0ELb0ELb1ELi128EEEEEEEEEvNT_6ParamsE,@function
        .size           _ZN7cutlass13device_kernelIN5flash19enable_sm80_to_sm89INS1_16FlashAttnFwdSm80INS1_25CollectiveMainloopFwdSm80ILi4ELi1ELb0EN4cute5tupleIJNS5_1CILi128EEENS7_ILi112EEENS7_ILi64EEEEEELi64ENS_10bfloat16_tEfNS_4arch4Sm80ELb0ELb0ELb1ELb0ELb1ELb0ELb1ELb0EEENS1_21CollectiveEpilogueFwdINS6_IJS8_SA_S9_EEENS6_IJNS7_ILi1EEESI_SI_EEESC_SE_Li128ELb0ELb1ELb0ELb0EEENS1_19SingleTileSchedulerILb0ELb0ELb1ELi128EEEEEEEEEvNT_6ParamsE,(.L_x_9 - _ZN7cutlass13device_kernelIN5flash19enable_sm80_to_sm89INS1_16FlashAttnFwdSm80INS1_25CollectiveMainloopFwdSm80ILi4ELi1ELb0EN4cute5tupleIJNS5_1CILi128EEENS7_ILi112EEENS7_ILi64EEEEEELi64ENS_10bfloat16_tEfNS_4arch4Sm80ELb0ELb0ELb1ELb0ELb1ELb0ELb1ELb0EEENS1_21CollectiveEpilogueFwdINS6_IJS8_SA_S9_EEENS6_IJNS7_ILi1EEESI_SI_EEESC_SE_Li128ELb0ELb1ELb0ELb0EEENS1_19SingleTileSchedulerILb0ELb0ELb1ELi128EEEEEEEEEvNT_6ParamsE)
        .other          _ZN7cutlass13device_kernelIN5flash19enable_sm80_to_sm89INS1_16FlashAttnFwdSm80INS1_25CollectiveMainloopFwdSm80ILi4ELi1ELb0EN4cute5tupleIJNS5_1CILi128EEENS7_ILi112EEENS7_ILi64EEEEEELi64ENS_10bfloat16_tEfNS_4arch4Sm80ELb0ELb0ELb1ELb0ELb1ELb0ELb1ELb0EEENS1_21CollectiveEpilogueFwdINS6_IJS8_SA_S9_EEENS6_IJNS7_ILi1EEESI_SI_EEESC_SE_Li128ELb0ELb1ELb0ELb0EEENS1_19SingleTileSchedulerILb0ELb0ELb1ELi128EEEEEEEEEvNT_6ParamsE,@"STO_CUDA_ENTRY STV_DEFAULT"
_ZN7cutlass13device_kernelIN5flash19enable_sm80_to_sm89INS1_16FlashAttnFwdSm80INS1_25CollectiveMainloopFwdSm80ILi4ELi1ELb0EN4cute5tupleIJNS5_1CILi128EEENS7_ILi112EEENS7_ILi64EEEEEELi64ENS_10bfloat16_tEfNS_4arch4Sm80ELb0ELb0ELb1ELb0ELb1ELb0ELb1ELb0EEENS1_21CollectiveEpilogueFwdINS6_IJS8_SA_S9_EEENS6_IJNS7_ILi1EEESI_SI_EEESC_SE_Li128ELb0ELb1ELb0ELb0EEENS1_19SingleTileSchedulerILb0ELb0ELb1ELi128EEEEEEEEEvNT_6ParamsE:
[----:B------:R-:W-:Y:S01]  /*0000*/  LDC R1, c[0x0][0x37c] ;  /* 0x0000df00ff017b82 */ /* 0x000fe20000000800 */
[----:B------:R-:W-:Y:S05]  /*0010*/  EXIT ;  /* 0x000000000000794d */ /* 0x000fea0003800000 */
.L_x_0:
[----:B------:R-:W-:-:S00]  /*0020*/  BRA `(.L_x_0) ;  /* 0xfffffffc00fc7947 */ /* 0x000fc0000383ffff */
[----:B------:R-:W-:-:S00]  /*0030*/  NOP ;  /* 0x0000000000007918 */ /* 0x000fc00000000000 */
        /* <DEDUP_REMOVED lines=12> */
.L_x_9:


//--------------------- .text._ZN7cutlass13device_kernelIN5flash19enable_sm80_to_sm89INS1_16FlashAttnFwdSm80INS1_25CollectiveMainloopFwdSm80ILi4ELi1ELb0EN4cute5tupleIJNS5_1CILi128EEENS7_ILi112EEENS7_ILi64EEEEEELi64ENS_10bfloat16_tEfNS_4arch4Sm80ELb0ELb0ELb1ELb1ELb1ELb0ELb1ELb0EEENS1_21CollectiveEpilogueFwdINS6_IJS8_SA_S9_EEENS6_IJNS7_ILi1EEESI_SI_EEESC_SE_Li128ELb1ELb1ELb0ELb0EEENS1_19SingleTileSchedulerILb1ELb0ELb1ELi128EEEEEEEEEvNT_6ParamsE --------------------------
	.section	.text._ZN7cutlass13device_kernelIN5flash19enable_sm80_to_sm89INS1_16FlashAttnFwdSm80INS1_25CollectiveMainloopFwdSm80ILi4ELi1ELb0EN4cute5tupleIJNS5_1CILi128EEENS7_ILi112EEENS7_ILi64EEEEEELi64ENS_10bfloat16_tEfNS_4arch4Sm80ELb0ELb0ELb1ELb1ELb1ELb0ELb1ELb0EEENS1_21CollectiveEpilogueFwdINS6_IJS8_SA_S9_EEENS6_IJNS7_ILi1EEESI_SI_EEESC_SE_Li128ELb1ELb1ELb0ELb0EEENS1_19SingleTileSchedulerILb1ELb0ELb1ELi128EEEEEEEEEvNT_6ParamsE,"ax",@progbits
	.align	128
.text._ZN7cutlass13device_kernelIN5flash19enable_sm80_to_sm89INS1_16FlashAttnFwdSm80INS1_25CollectiveMainloopFwdSm80ILi4ELi1ELb0EN4cute5tupleIJNS5_1CILi128EEENS7_ILi112EEENS7_ILi64EEEEEELi64ENS_10bfloat16_tEfNS_4arch4Sm80ELb0ELb0ELb1ELb1ELb1ELb0ELb1ELb0EEENS1_21CollectiveEpilogueFwdINS6_IJS8_SA_S9_EEENS6_IJNS7_ILi1EEESI_SI_EEESC_SE_Li128ELb1ELb1ELb0ELb0EEENS1_19SingleTileSchedulerILb1ELb0ELb1ELi128EEEEEEEEEvNT_6ParamsE:
        .type           _ZN7cutlass13device_kernelIN5flash19enable_sm80_to_sm89INS1_16FlashAttnFwdSm80INS1_25CollectiveMainloopFwdSm80ILi4ELi1ELb0EN4cute5tupleIJNS5_1CILi128EEENS7_ILi112EEENS7_ILi64EEEEEELi64ENS_10bfloat16_tEfNS_4arch4Sm80ELb0ELb0ELb1ELb1ELb1ELb0ELb1ELb0EEENS1_21CollectiveEpilogueFwdINS6_IJS8_SA_S9_EEENS6_IJNS7_ILi1EEESI_SI_EEESC_SE_Li128ELb1ELb1ELb0ELb0EEENS1_19SingleTileSchedulerILb1ELb0ELb1ELi128EEEEEEEEEvNT_6ParamsE,@function
        .size           _ZN7cutlass13device_kernelIN5flash19enable_sm80_to_sm89INS1_16FlashAttnFwdSm80INS1_25CollectiveMainloopFwdSm80ILi4ELi1ELb0EN4cute5tupleIJNS5_1CILi128EEENS7_ILi112EEENS7_ILi64EEEEEELi64ENS_10bfloat16_tEfNS_4arch4Sm80ELb0ELb0ELb1ELb1ELb1ELb0ELb1ELb0EEENS1_21CollectiveEpilogueFwdINS6_IJS8_SA_S9_EEENS6_IJNS7_ILi1EEESI_SI_EEESC_SE_Li128ELb1ELb1ELb0ELb0EEENS1_19SingleTileSchedulerILb1ELb0ELb1ELi128EEEEEEEEEvNT_6ParamsE,(.L_x_10 - _ZN7cutlass13device_kernelIN5flash19enable_sm80_to_sm89INS1_16FlashAttnFwdSm80INS1_25CollectiveMainloopFwdSm80ILi4ELi1ELb0EN4cute5tupleIJNS5_1CILi128EEENS7_ILi112EEENS7_ILi64EEEEEELi64ENS_10bfloat16_tEfNS_4arch4Sm80ELb0ELb0ELb1ELb1ELb1ELb0ELb1ELb0EEENS1_21CollectiveEpilogueFwdINS6_IJS8_SA_S9_EEENS6_IJNS7_ILi1EEESI_SI_EEESC_SE_Li128ELb1ELb1ELb0ELb0EEENS1_19SingleTileSchedulerILb1ELb0ELb1ELi128EEEEEEEEEvNT_6ParamsE)
        .other          _ZN7cutlass13device_kernelIN5flash19enable_sm80_to_sm89INS1_16FlashAttnFwdSm80INS1_25CollectiveMainloopFwdSm80ILi4ELi1ELb0EN4cute5tupleIJNS5_1CILi128EEENS7_ILi112EEENS7_ILi64EEEEEELi64ENS_10bfloat16_tEfNS_4arch4Sm80ELb0ELb0ELb1ELb1ELb1ELb0ELb1ELb0EEENS1_21CollectiveEpilogueFwdINS6_IJS8_SA_S9_EEENS6_IJNS7_ILi1EEESI_SI_EEESC_SE_Li128ELb1ELb1ELb0ELb0EEENS1_19SingleTileSchedulerILb1ELb0ELb1ELi128EEEEEEEEEvNT_6ParamsE,@"STO_CUDA_ENTRY STV_DEFAULT"
_ZN7cutlass13device_kernelIN5flash19enable_sm80_to_sm89INS1_16FlashAttnFwdSm80INS1_25CollectiveMainloopFwdSm80ILi4ELi1ELb0EN4cute5tupleIJNS5_1CILi128EEENS7_ILi112EEENS7_ILi64EEEEEELi64ENS_10bfloat16_tEfNS_4arch4Sm80ELb0ELb0ELb1ELb1ELb1ELb0ELb1ELb0EEENS1_21CollectiveEpilogueFwdINS6_IJS8_SA_S9_EEENS6_IJNS7_ILi1EEESI_SI_EEESC_SE_Li128ELb1ELb1ELb0ELb0EEENS1_19SingleTileSchedulerILb1ELb0ELb1ELi128EEEEEEEEEvNT_6ParamsE:
[----:B------:R-:W-:Y:S01]  /*0000*/  LDC R1, c[0x0][0x37c] ;  /* 0x0000df00ff017b82 */ /* 0x000fe20000000800 */
[----:B------:R-:W-:Y:S05]  /*0010*/  EXIT ;  /* 0x000000000000794d */ /* 0x000fea0003800000 */
.L_x_1:
        /* <DEDUP_REMOVED lines=14> */
.L_x_10:


//--------------------- .text._ZN7cutlass13device_kernelIN5flash19enable_sm80_to_sm89INS1_16FlashAttnFwdSm80INS1_25CollectiveMainloopFwdSm80ILi4ELi1ELb0EN4cute5tupleIJNS5_1CILi128EEENS7_ILi112EEENS7_ILi64EEEEEELi64ENS_10bfloat16_tEfNS_4arch4Sm80ELb0ELb0ELb1ELb1ELb1ELb1ELb1ELb0EEENS1_21CollectiveEpilogueFwdINS6_IJS8_SA_S9_EEENS6_IJNS7_ILi1EEESI_SI_EEESC_SE_Li128ELb1ELb1ELb0ELb0EEENS1_19SingleTileSchedulerILb1ELb0ELb1ELi128EEEEEEEEEvNT_6ParamsE --------------------------
	.section	.text._ZN7cutlass13device_kernelIN5flash19enable_sm80_to_sm89INS1_16FlashAttnFwdSm80INS1_25CollectiveMainloopFwdSm80ILi4ELi1ELb0EN4cute5tupleIJNS5_1CILi128EEENS7_ILi112EEENS7_ILi64EEEEEELi64ENS_10bfloat16_tEfNS_4arch4Sm80ELb0ELb0ELb1ELb1ELb1ELb1ELb1ELb0EEENS1_21CollectiveEpilogueFwdINS6_IJS8_SA_S9_EEENS6_IJNS7_ILi1EEESI_SI_EEESC_SE_Li128ELb1ELb1ELb0ELb0EEENS1_19SingleTileSchedulerILb1ELb0ELb1ELi128EEEEEEEEEvNT_6ParamsE,"ax",@progbits
	.align	128
.text._ZN7cutlass13device_kernelIN5flash19enable_sm80_to_sm89INS1_16FlashAttnFwdSm80INS1_25CollectiveMainloopFwdSm80ILi4ELi1ELb0EN4cute5tupleIJNS5_1CILi128EEENS7_ILi112EEENS7_ILi64EEEEEELi64ENS_10bfloat16_tEfNS_4arch4Sm80ELb0ELb0ELb1ELb1ELb1ELb1ELb1ELb0EEENS1_21CollectiveEpilogueFwdINS6_IJS8_SA_S9_EEENS6_IJNS7_ILi1EEESI_SI_EEESC_SE_Li128ELb1ELb1ELb0ELb0EEENS1_19SingleTileSchedulerILb1ELb0ELb1ELi128EEEEEEEEEvNT_6ParamsE:
        .type           _ZN7cutlass13device_kernelIN5flash19enable_sm80_to_sm89INS1_16FlashAttnFwdSm80INS1_25CollectiveMainloopFwdSm80ILi4ELi1ELb0EN4cute5tupleIJNS5_1CILi128EEENS7_ILi112EEENS7_ILi64EEEEEELi64ENS_10bfloat16_tEfNS_4arch4Sm80ELb0ELb0ELb1ELb1ELb1ELb1ELb1ELb0EEENS1_21CollectiveEpilogueFwdINS6_IJS8_SA_S9_EEENS6_IJNS7_ILi1EEESI_SI_EEESC_SE_Li128ELb1ELb1ELb0ELb0EEENS1_19SingleTileSchedulerILb1ELb0ELb1ELi128EEEEEEEEEvNT_6ParamsE,@function
        .size           _ZN7cutlass13device_kernelIN5flash19enable_sm80_to_sm89INS1_16FlashAttnFwdSm80INS1_25CollectiveMainloopFwdSm80ILi4ELi1ELb0EN4cute5tupleIJNS5_1CILi128EEENS7_ILi112EEENS7_ILi64EEEEEELi64ENS_10bfloat16_tEfNS_4arch4Sm80ELb0ELb0ELb1ELb1ELb1ELb1ELb1ELb0EEENS1_21CollectiveEpilogueFwdINS6_IJS8_SA_S9_EEENS6_IJNS7_ILi1EEESI_SI_EEESC_SE_Li128ELb1ELb1ELb0ELb0EEENS1_19SingleTileSchedulerILb1ELb0ELb1ELi128EEEEEEEEEvNT_6ParamsE,(.L_x_11 - _ZN7cutlass13device_kernelIN5flash19enable_sm80_to_sm89INS1_16FlashAttnFwdSm80INS1_25CollectiveMainloopFwdSm80ILi4ELi1ELb0EN4cute5tupleIJNS5_1CILi128EEENS7_ILi112EEENS7_ILi64EEEEEELi64ENS_10bfloat16_tEfNS_4arch4Sm80ELb0ELb0ELb1ELb1ELb1ELb1ELb1ELb0EEENS1_21CollectiveEpilogueFwdINS6_IJS8_SA_S9_EEENS6_IJNS7_ILi1EEESI_SI_EEESC_SE_Li128ELb1ELb1ELb0ELb0EEENS1_19SingleTileSchedulerILb1ELb0ELb1ELi128EEEEEEEEEvNT_6ParamsE)
        .other          _ZN7cutlass13device_kernelIN5flash19enable_sm80_to_sm89INS1_16FlashAttnFwdSm80INS1_25CollectiveMainloopFwdSm80ILi4ELi1ELb0EN4cute5tupleIJNS5_1CILi128EEENS7_ILi112EEENS7_ILi64EEEEEELi64ENS_10bfloat16_tEfNS_4arch4Sm80ELb0ELb0ELb1ELb1ELb1ELb1ELb1ELb0EEENS1_21CollectiveEpilogueFwdINS6_IJS8_SA_S9_EEENS6_IJNS7_ILi1EEESI_SI_EEESC_SE_Li128ELb1ELb1ELb0ELb0EEENS1_19SingleTileSchedulerILb1ELb0ELb1ELi128EEEEEEEEEvNT_6ParamsE,@"STO_CUDA_ENTRY STV_DEFAULT"
_ZN7cutlass13device_kernelIN5flash19enable_sm80_to_sm89INS1_16FlashAttnFwdSm80INS1_25CollectiveMainloopFwdSm80ILi4ELi1ELb0EN4cute5tupleIJNS5_1CILi128EEENS7_ILi112EEENS7_ILi64EEEEEELi64ENS_10bfloat16_tEfNS_4arch4Sm80ELb0ELb0ELb1ELb1ELb1ELb1ELb1ELb0EEENS1_21CollectiveEpilogueFwdINS6_IJS8_SA_S9_EEENS6_IJNS7_ILi1EEESI_SI_EEESC_SE_Li128ELb1ELb1ELb0ELb0EEENS1_19SingleTileSchedulerILb1ELb0ELb1ELi128EEEEEEEEEvNT_6ParamsE:
[----:B------:R-:W-:Y:S01]  /*0000*/  LDC R1, c[0x0][0x37c] ;  /* 0x0000df00ff017b82 */ /* 0x000fe20000000800 */
[----:B------:R-:W-:Y:S05]  /*0010*/  EXIT ;  /* 0x000000000000794d */ /* 0x000fea0003800000 */
.L_x_2:
        /* <DEDUP_REMOVED lines=14> */
.L_x_11:


//--------------------- .text._ZN7cutlass13device_kernelIN5flash19enable_sm80_to_sm89INS1_16FlashAttnFwdSm80INS1_25CollectiveMainloopFwdSm80ILi4ELi1ELb0EN4cute5tupleIJNS5_1CILi128EEENS7_ILi96EEENS7_ILi64EEEEEELi64ENS_10bfloat16_tEfNS_4arch4Sm80ELb0ELb1ELb1ELb0ELb1ELb0ELb1ELb0EEENS1_21CollectiveEpilogueFwdINS6_IJS8_SA_S9_EEENS6_IJNS7_ILi1EEESI_SI_EEESC_SE_Li128ELb0ELb1ELb0ELb0EEENS1_19SingleTileSchedulerILb0ELb0ELb1ELi128EEEEEEEEEvNT_6ParamsE --------------------------
	.section	.text._ZN7cutlass13device_kernelIN5flash19enable_sm80_to_sm89INS1_16FlashAttnFwdSm80INS1_25CollectiveMainloopFwdSm80ILi4ELi1ELb0EN4cute5tupleIJNS5_1CILi128EEENS7_ILi96EEENS7_ILi64EEEEEELi64ENS_10bfloat16_tEfNS_4arch4Sm80ELb0ELb1ELb1ELb0ELb1ELb0ELb1ELb0EEENS1_21CollectiveEpilogueFwdINS6_IJS8_SA_S9_EEENS6_IJNS7_ILi1EEESI_SI_EEESC_SE_Li128ELb0ELb1ELb0ELb0EEENS1_19SingleTileSchedulerILb0ELb0ELb1ELi128EEEEEEEEEvNT_6ParamsE,"ax",@progbits
	.align	128
.text._ZN7cutlass13device_kernelIN5flash19enable_sm80_to_sm89INS1_16FlashAttnFwdSm80INS1_25CollectiveMainloopFwdSm80ILi4ELi1ELb0EN4cute5tupleIJNS5_1CILi128EEENS7_ILi96EEENS7_ILi64EEEEEELi64ENS_10bfloat16_tEfNS_4arch4Sm80ELb0ELb1ELb1ELb0ELb1ELb0ELb1ELb0EEENS1_21CollectiveEpilogueFwdINS6_IJS8_SA_S9_EEENS6_IJNS7_ILi1EEESI_SI_EEESC_SE_Li128ELb0ELb1ELb0ELb0EEENS1_19SingleTileSchedulerILb0ELb0ELb1ELi128EEEEEEEEEvNT_6ParamsE:
        .type           _ZN7cutlass13device_kernelIN5flash19enable_sm80_to_sm89INS1_16FlashAttnFwdSm80INS1_25CollectiveMainloopFwdSm80ILi4ELi1ELb0EN4cute5tupleIJNS5_1CILi128EEENS7_ILi96EEENS7_ILi64EEEEEELi64ENS_10bfloat16_tEfNS_4arch4Sm80ELb0ELb1ELb1ELb0ELb1ELb0ELb1ELb0EEENS1_21CollectiveEpilogueFwdINS6_IJS8_SA_S9_EEENS6_IJNS7_ILi1EEESI_SI_EEESC_SE_Li128ELb0ELb1ELb0ELb0EEENS1_19SingleTileSchedulerILb0ELb0ELb1ELi128EEEEEEEEEvNT_6ParamsE,@function
        .size           _ZN7cutlass13device_kernelIN5flash19enable_sm80_to_sm89INS1_16FlashAttnFwdSm80INS1_25CollectiveMainloopFwdSm80ILi4ELi1ELb0EN4cute5tupleIJNS5_1CILi128EEENS7_ILi96EEENS7_ILi64EEEEEELi64ENS_10bfloat16_tEfNS_4arch4Sm80ELb0ELb1ELb1ELb0ELb1ELb0ELb1ELb0EEENS1_21CollectiveEpilogueFwdINS6_IJS8_SA_S9_EEENS6_IJNS7_ILi1EEESI_SI_EEESC_SE_Li128ELb0ELb1ELb0ELb0EEENS1_19SingleTileSchedulerILb0ELb0ELb1ELi128EEEEEEEEEvNT_6ParamsE,(.L_x_12 - _ZN7cutlass13device_kernelIN5flash19enable_sm80_to_sm89INS1_16FlashAttnFwdSm80INS1_25CollectiveMainloopFwdSm80ILi4ELi1ELb0EN4cute5tupleIJNS5_1CILi128EEENS7_ILi96EEENS7_ILi64EEEEEELi64ENS_10bfloat16_tEfNS_4arch4Sm80ELb0ELb1ELb1ELb0ELb1ELb0ELb1ELb0EEENS1_21CollectiveEpilogueFwdINS6_IJS8_SA_S9_EEENS6_IJNS7_ILi1EEESI_SI_EEESC_SE_Li128ELb0ELb1ELb0ELb0EEENS1_19SingleTileSchedulerILb0ELb0ELb1ELi128EEEEEEEEEvNT_6ParamsE)
        .other          _ZN7cutlass13device_kernelIN5flash19enable_sm80_to_sm89INS1_16FlashAttnFwdSm80INS1_25CollectiveMainloopFwdSm80ILi4ELi1ELb0EN4cute5tupleIJNS5_1CILi128EEENS7_ILi96EEENS7_ILi64EEEEEELi64ENS_10bfloat16_tEfNS_4arch4Sm80ELb0ELb1ELb1ELb0ELb1ELb0ELb1ELb0EEENS1_21CollectiveEpilogueFwdINS6_IJS8_SA_S9_EEENS6_IJNS7_ILi1EEESI_SI_EEESC_SE_Li128ELb0ELb1ELb0ELb0EEENS1_19SingleTileSchedulerILb0ELb0ELb1ELi128EEEEEEEEEvNT_6ParamsE,@"STO_CUDA_ENTRY STV_DEFAULT"
_ZN7cutlass13device_kernelIN5flash19enable_sm80_to_sm89INS1_16FlashAttnFwdSm80INS1_25CollectiveMainloopFwdSm80ILi4ELi1ELb0EN4cute5tupleIJNS5_1CILi128EEENS7_ILi96EEENS7_ILi64EEEEEELi64ENS_10bfloat16_tEfNS_4arch4Sm80ELb0ELb1ELb1ELb0ELb1ELb0ELb1ELb0EEENS1_21CollectiveEpilogueFwdINS6_IJS8_SA_S9_EEENS6_IJNS7_ILi1EEESI_SI_EEESC_SE_Li128ELb0ELb1ELb0ELb0EEENS1_19SingleTileSchedulerILb0ELb0ELb1ELi128EEEEEEEEEvNT_6ParamsE:
[----:B------:R-:W-:Y:S01]  /*0000*/  LDC R1, c[0x0][0x37c] ;  /* 0x0000df00ff017b82 */ /* 0x000fe20000000800 */
[----:B------:R-:W-:Y:S05]  /*0010*/  EXIT ;  /* 0x000000000000794d */ /* 0x000fea0003800000 */
.L_x_3:
        /* <DEDUP_REMOVED lines=14> */
.L_x_12:


//--------------------- .text._ZN7cutlass13device_kernelIN5flash19enable_sm80_to_sm89INS1_16FlashAttnFwdSm80INS1_25CollectiveMainloopFwdSm80ILi4ELi1ELb0EN4cute5tupleIJNS5_1CILi128EEENS7_ILi96EEENS7_ILi64EEEEEELi64ENS_10bfloat16_tEfNS_4arch4Sm80ELb0ELb1ELb1ELb1ELb1ELb0ELb1ELb0EEENS1_21CollectiveEpilogueFwdINS6_IJS8_SA_S9_EEENS6_IJNS7_ILi1EEESI_SI_EEESC_SE_Li128ELb1ELb1ELb0ELb0EEENS1_19SingleTileSchedulerILb1ELb0ELb1ELi128EEEEEEEEEvNT_6ParamsE --------------------------
	.section	.text._ZN7cutlass13device_kernelIN5flash19enable_sm80_to_sm89INS1_16FlashAttnFwdSm80INS1_25CollectiveMainloopFwdSm80ILi4ELi1ELb0EN4cute5tupleIJNS5_1CILi128EEENS7_ILi96EEENS7_ILi64EEEEEELi64ENS_10bfloat16_tEfNS_4arch4Sm80ELb0ELb1ELb1ELb1ELb1ELb0ELb1ELb0EEENS1_21CollectiveEpilogueFwdINS6_IJS8_SA_S9_EEENS6_IJNS7_ILi1EEESI_SI_EEESC_SE_Li128ELb1ELb1ELb0ELb0EEENS1_19SingleTileSchedulerILb1ELb0ELb1ELi128EEEEEEEEEvNT_6ParamsE,"ax",@progbits
	.align	128
.text._ZN7cutlass13device_kernelIN5flash19enable_sm80_to_sm89INS1_16FlashAttnFwdSm80INS1_25CollectiveMainloopFwdSm80ILi4ELi1ELb0EN4cute5tupleIJNS5_1CILi128EEENS7_ILi96EEENS7_ILi64EEEEEELi64ENS_10bfloat16_tEfNS_4arch4Sm80ELb0ELb1ELb1ELb1ELb1ELb0ELb1ELb0EEENS1_21CollectiveEpilogueFwdINS6_IJS8_SA_S9_EEENS6_IJNS7_ILi1EEESI_SI_EEESC_SE_Li128ELb1ELb1ELb0ELb0EEENS1_19SingleTileSchedulerILb1ELb0ELb1ELi128EEEEEEEEEvNT_6ParamsE:
        .type           _ZN7cutlass13device_kernelIN5flash19enable_sm80_to_sm89INS1_16FlashAttnFwdSm80INS1_25CollectiveMainloopFwdSm80ILi4ELi1ELb0EN4cute5tupleIJNS5_1CILi128EEENS7_ILi96EEENS7_ILi64EEEEEELi64ENS_10bfloat16_tEfNS_4arch4Sm80ELb0ELb1ELb1ELb1ELb1ELb0ELb1ELb0EEENS1_21CollectiveEpilogueFwdINS6_IJS8_SA_S9_EEENS6_IJNS7_ILi1EEESI_SI_EEESC_SE_Li128ELb1ELb1ELb0ELb0EEENS1_19SingleTileSchedulerILb1ELb0ELb1ELi128EEEEEEEEEvNT_6ParamsE,@function
        .size           _ZN7cutlass13device_kernelIN5flash19enable_sm80_to_sm89INS1_16FlashAttnFwdSm80INS1_25CollectiveMainloopFwdSm80ILi4ELi1ELb0EN4cute5tupleIJNS5_1CILi128EEENS7_ILi96EEENS7_ILi64EEEEEELi64ENS_10bfloat16_tEfNS_4arch4Sm80ELb0ELb1ELb1ELb1ELb1ELb0ELb1ELb0EEENS1_21CollectiveEpilogueFwdINS6_IJS8_SA_S9_EEENS6_IJNS7_ILi1EEESI_SI_EEESC_SE_Li128ELb1ELb1ELb0ELb0EEENS1_19SingleTileSchedulerILb1ELb0ELb1ELi128EEEEEEEEEvNT_6ParamsE,(.L_x_13 - _ZN7cutlass13device_kernelIN5flash19enable_sm80_to_sm89INS1_16FlashAttnFwdSm80INS1_25CollectiveMainloopFwdSm80ILi4ELi1ELb0EN4cute5tupleIJNS5_1CILi128EEENS7_ILi96EEENS7_ILi64EEEEEELi64ENS_10bfloat16_tEfNS_4arch4Sm80ELb0ELb1ELb1ELb1ELb1ELb0ELb1ELb0EEENS1_21CollectiveEpilogueFwdINS6_IJS8_SA_S9_EEENS6_IJNS7_ILi1EEESI_SI_EEESC_SE_Li128ELb1ELb1ELb0ELb0EEENS1_19SingleTileSchedulerILb1ELb0ELb1ELi128EEEEEEEEEvNT_6ParamsE)
        .other          _ZN7cutlass13device_kernelIN5flash19enable_sm80_to_sm89INS1_16FlashAttnFwdSm80INS1_25CollectiveMainloopFwdSm80ILi4ELi1ELb0EN4cute5tupleIJNS5_1CILi128EEENS7_ILi96EEENS7_ILi64EEEEEELi64ENS_10bfloat16_tEfNS_4arch4Sm80ELb0ELb1ELb1ELb1ELb1ELb0ELb1ELb0EEENS1_21CollectiveEpilogueFwdINS6_IJS8_SA_S9_EEENS6_IJNS7_ILi1EEESI_SI_EEESC_SE_Li128ELb1ELb1ELb0ELb0EEENS1_19SingleTileSchedulerILb1ELb0ELb1ELi128EEEEEEEEEvNT_6ParamsE,@"STO_CUDA_ENTRY STV_DEFAULT"
_ZN7cutlass13device_kernelIN5flash19enable_sm80_to_sm89INS1_16FlashAttnFwdSm80INS1_25CollectiveMainloopFwdSm80ILi4ELi1ELb0EN4cute5tupleIJNS5_1CILi128EEENS7_ILi96EEENS7_ILi64EEEEEELi64ENS_10bfloat16_tEfNS_4arch4Sm80ELb0ELb1ELb1ELb1ELb1ELb0ELb1ELb0EEENS1_21CollectiveEpilogueFwdINS6_IJS8_SA_S9_EEENS6_IJNS7_ILi1EEESI_SI_EEESC_SE_Li128ELb1ELb1ELb0ELb0EEENS1_19SingleTileSchedulerILb1ELb0ELb1ELi128EEEEEEEEEvNT_6ParamsE:
[----:B------:R-:W-:Y:S01]  /*0000*/  LDC R1, c[0x0][0x37c] ;  /* 0x0000df00ff017b82 */ /* 0x000fe20000000800 */
[----:B------:R-:W-:Y:S05]  /*0010*/  EXIT ;  /* 0x000000000000794d */ /* 0x000fea0003800000 */
.L_x_4:
        /* <DEDUP_REMOVED lines=14> */
.L_x_13:


//--------------------- .text._ZN7cutlass13device_kernelIN5flash19enable_sm80_to_sm89INS1_16FlashAttnFwdSm80INS1_25CollectiveMainloopFwdSm80ILi4ELi1ELb0EN4cute5tupleIJNS5_1CILi128EEENS7_ILi96EEENS7_ILi64EEEEEELi64ENS_10bfloat16_tEfNS_4arch4Sm80ELb0ELb1ELb1ELb1ELb1ELb1ELb1ELb0EEENS1_21CollectiveEpilogueFwdINS6_IJS8_SA_S9_EEENS6_IJNS7_ILi1EEESI_SI_EEESC_SE_Li128ELb1ELb1ELb0ELb0EEENS1_19SingleTileSchedulerILb1ELb0ELb1ELi128EEEEEEEEEvNT_6ParamsE --------------------------
	.section	.text._ZN7cutlass13device_kernelIN5flash19enable_sm80_to_sm89INS1_16FlashAttnFwdSm80INS1_25CollectiveMainloopFwdSm80ILi4ELi1ELb0EN4cute5tupleIJNS5_1CILi128EEENS7_ILi96EEENS7_ILi64EEEEEELi64ENS_10bfloat16_tEfNS_4arch4Sm80ELb0ELb1ELb1ELb1ELb1ELb1ELb1ELb0EEENS1_21CollectiveEpilogueFwdINS6_IJS8_SA_S9_EEENS6_IJNS7_ILi1EEESI_SI_EEESC_SE_Li128ELb1ELb1ELb0ELb0EEENS1_19SingleTileSchedulerILb1ELb0ELb1ELi128EEEEEEEEEvNT_6ParamsE,"ax",@progbits
	.align	128
.text._ZN7cutlass13device_kernelIN5flash19enable_sm80_to_sm89INS1_16FlashAttnFwdSm80INS1_25CollectiveMainloopFwdSm80ILi4ELi1ELb0EN4cute5tupleIJNS5_1CILi128EEENS7_ILi96EEENS7_ILi64EEEEEELi64ENS_10bfloat16_tEfNS_4arch4Sm80ELb0ELb1ELb1ELb1ELb1ELb1ELb1ELb0EEENS1_21CollectiveEpilogueFwdINS6_IJS8_SA_S9_EEENS6_IJNS7_ILi1EEESI_SI_EEESC_SE_Li128ELb1ELb1ELb0ELb0EEENS1_19SingleTileSchedulerILb1ELb0ELb1ELi128EEEEEEEEEvNT_6ParamsE:
        .type           _ZN7cutlass13device_kernelIN5flash19enable_sm80_to_sm89INS1_16FlashAttnFwdSm80INS1_25CollectiveMainloopFwdSm80ILi4ELi1ELb0EN4cute5tupleIJNS5_1CILi128EEENS7_ILi96EEENS7_ILi64EEEEEELi64ENS_10bfloat16_tEfNS_4arch4Sm80ELb0ELb1ELb1ELb1ELb1ELb1ELb1ELb0EEENS1_21CollectiveEpilogueFwdINS6_IJS8_SA_S9_EEENS6_IJNS7_ILi1EEESI_SI_EEESC_SE_Li128ELb1ELb1ELb0ELb0EEENS1_19SingleTileSchedulerILb1ELb0ELb1ELi128EEEEEEEEEvNT_6ParamsE,@function
        .size           _ZN7cutlass13device_kernelIN5flash19enable_sm80_to_sm89INS1_16FlashAttnFwdSm80INS1_25CollectiveMainloopFwdSm80ILi4ELi1ELb0EN4cute5tupleIJNS5_1CILi128EEENS7_ILi96EEENS7_ILi64EEEEEELi64ENS_10bfloat16_tEfNS_4arch4Sm80ELb0ELb1ELb1ELb1ELb1ELb1ELb1ELb0EEENS1_21CollectiveEpilogueFwdINS6_IJS8_SA_S9_EEENS6_IJNS7_ILi1EEESI_SI_EEESC_SE_Li128ELb1ELb1ELb0ELb0EEENS1_19SingleTileSchedulerILb1ELb0ELb1ELi128EEEEEEEEEvNT_6ParamsE,(.L_x_14 - _ZN7cutlass13device_kernelIN5flash19enable_sm80_to_sm89INS1_16FlashAttnFwdSm80INS1_25CollectiveMainloopFwdSm80ILi4ELi1ELb0EN4cute5tupleIJNS5_1CILi128EEENS7_ILi96EEENS7_ILi64EEEEEELi64ENS_10bfloat16_tEfNS_4arch4Sm80ELb0ELb1ELb1ELb1ELb1ELb1ELb1ELb0EEENS1_21CollectiveEpilogueFwdINS6_IJS8_SA_S9_EEENS6_IJNS7_ILi1EEESI_SI_EEESC_SE_Li128ELb1ELb1ELb0ELb0EEENS1_19SingleTileSchedulerILb1ELb0ELb1ELi128EEEEEEEEEvNT_6ParamsE)
        .other          _ZN7cutlass13device_kernelIN5flash19enable_sm80_to_sm89INS1_16FlashAttnFwdSm80INS1_25CollectiveMainloopFwdSm80ILi4ELi1ELb0EN4cute5tupleIJNS5_1CILi128EEENS7_ILi96EEENS7_ILi64EEEEEELi64ENS_10bfloat16_tEfNS_4arch4Sm80ELb0ELb1ELb1ELb1ELb1ELb1ELb1ELb0EEENS1_21CollectiveEpilogueFwdINS6_IJS8_SA_S9_EEENS6_IJNS7_ILi1EEESI_SI_EEESC_SE_Li128ELb1ELb1ELb0ELb0EEENS1_19SingleTileSchedulerILb1ELb0ELb1ELi128EEEEEEEEEvNT_6ParamsE,@"STO_CUDA_ENTRY STV_DEFAULT"
_ZN7cutlass13device_kernelIN5flash19enable_sm80_to_sm89INS1_16FlashAttnFwdSm80INS1_25CollectiveMainloopFwdSm80ILi4ELi1ELb0EN4cute5tupleIJNS5_1CILi128EEENS7_ILi96EEENS7_ILi64EEEEEELi64ENS_10bfloat16_tEfNS_4arch4Sm80ELb0ELb1ELb1ELb1ELb1ELb1ELb1ELb0EEENS1_21CollectiveEpilogueFwdINS6_IJS8_SA_S9_EEENS6_IJNS7_ILi1EEESI_SI_EEESC_SE_Li128ELb1ELb1ELb0ELb0EEENS1_19SingleTileSchedulerILb1ELb0ELb1ELi128EEEEEEEEEvNT_6ParamsE:
[----:B------:R-:W-:Y:S01]  /*0000*/  LDC R1, c[0x0][0x37c] ;  /* 0x0000df00ff017b82 */ /* 0x000fe20000000800 */
[----:B------:R-:W-:Y:S05]  /*0010*/  EXIT ;  /* 0x000000000000794d */ /* 0x000fea0003800000 */
.L_x_5:
        /* <DEDUP_REMOVED lines=14> */
.L_x_14:


//--------------------- .text._ZN7cutlass13device_kernelIN5flash19enable_sm80_to_sm89INS1_16FlashAttnFwdSm80INS1_25CollectiveMainloopFwdSm80ILi4ELi1ELb0EN4cute5tupleIJNS5_1CILi128EEENS7_ILi112EEENS7_ILi64EEEEEELi64ENS_10bfloat16_tEfNS_4arch4Sm80ELb1ELb0ELb1ELb0ELb1ELb0ELb1ELb0EEENS1_21CollectiveEpilogueFwdINS6_IJS8_SA_S9_EEENS6_IJNS7_ILi1EEESI_SI_EEESC_SE_Li128ELb0ELb1ELb0ELb0EEENS1_30DynamicPersistentTileSchedulerILi128ELi128ELb0ELb1ELb0EEEEEEEEEvNT_6ParamsE --------------------------
	.section	.text._ZN7cutlass13device_kernelIN5flash19enable_sm80_to_sm89INS1_16FlashAttnFwdSm80INS1_25CollectiveMainloopFwdSm80ILi4ELi1ELb0EN4cute5tupleIJNS5_1CILi128EEENS7_ILi112EEENS7_ILi64EEEEEELi64ENS_10bfloat16_tEfNS_4arch4Sm80ELb1ELb0ELb1ELb0ELb1ELb0ELb1ELb0EEENS1_21CollectiveEpilogueFwdINS6_IJS8_SA_S9_EEENS6_IJNS7_ILi1EEESI_SI_EEESC_SE_Li128ELb0ELb1ELb0ELb0EEENS1_30DynamicPersistentTileSchedulerILi128ELi128ELb0ELb1ELb0EEEEEEEEEvNT_6ParamsE,"ax",@progbits
	.align	128
.text._ZN7cutlass13device_kernelIN5flash19enable_sm80_to_sm89INS1_16FlashAttnFwdSm80INS1_25CollectiveMainloopFwdSm80ILi4ELi1ELb0EN4cute5tupleIJNS5_1CILi128EEENS7_ILi112EEENS7_ILi64EEEEEELi64ENS_10bfloat16_tEfNS_4arch4Sm80ELb1ELb0ELb1ELb0ELb1ELb0ELb1ELb0EEENS1_21CollectiveEpilogueFwdINS6_IJS8_SA_S9_EEENS6_IJNS7_ILi1EEESI_SI_EEESC_SE_Li128ELb0ELb1ELb0ELb0EEENS1_30DynamicPersistentTileSchedulerILi128ELi128ELb0ELb1ELb0EEEEEEEEEvNT_6ParamsE:
        .type           _ZN7cutlass13device_kernelIN5flash19enable_sm80_to_sm89INS1_16FlashAttnFwdSm80INS1_25CollectiveMainloopFwdSm80ILi4ELi1ELb0EN4cute5tupleIJNS5_1CILi128EEENS7_ILi112EEENS7_ILi64EEEEEELi64ENS_10bfloat16_tEfNS_4arch4Sm80ELb1ELb0ELb1ELb0ELb1ELb0ELb1ELb0EEENS1_21CollectiveEpilogueFwdINS6_IJS8_SA_S9_EEENS6_IJNS7_ILi1EEESI_SI_EEESC_SE_Li128ELb0ELb1ELb0ELb0EEENS1_30DynamicPersistentTileSchedulerILi128ELi128ELb0ELb1ELb0EEEEEEEEEvNT_6ParamsE,@function
        .size           _ZN7cutlass13device_kernelIN5flash19enable_sm80_to_sm89INS1_16FlashAttnFwdSm80INS1_25CollectiveMainloopFwdSm80ILi4ELi1ELb0EN4cute5tupleIJNS5_1CILi128EEENS7_ILi112EEENS7_ILi64EEEEEELi64ENS_10bfloat16_tEfNS_4arch4Sm80ELb1ELb0ELb1ELb0ELb1ELb0ELb1ELb0EEENS1_21CollectiveEpilogueFwdINS6_IJS8_SA_S9_EEENS6_IJNS7_ILi1EEESI_SI_EEESC_SE_Li128ELb0ELb1ELb0ELb0EEENS1_30DynamicPersistentTileSchedulerILi128ELi128ELb0ELb1ELb0EEEEEEEEEvNT_6ParamsE,(.L_x_15 - _ZN7cutlass13device_kernelIN5flash19enable_sm80_to_sm89INS1_16FlashAttnFwdSm80INS1_25CollectiveMainloopFwdSm80ILi4ELi1ELb0EN4cute5tupleIJNS5_1CILi128EEENS7_ILi112EEENS7_ILi64EEEEEELi64ENS_10bfloat16_tEfNS_4arch4Sm80ELb1ELb0ELb1ELb0ELb1ELb0ELb1ELb0EEENS1_21CollectiveEpilogueFwdINS6_IJS8_SA_S9_EEENS6_IJNS7_ILi1EEESI_SI_EEESC_SE_Li128ELb0ELb1ELb0ELb0EEENS1_30DynamicPersistentTileSchedulerILi128ELi128ELb0ELb1ELb0EEEEEEEEEvNT_6ParamsE)
        .other          _ZN7cutlass13device_kernelIN5flash19enable_sm80_to_sm89INS1_16FlashAttnFwdSm80INS1_25CollectiveMainloopFwdSm80ILi4ELi1ELb0EN4cute5tupleIJNS5_1CILi128EEENS7_ILi112EEENS7_ILi64EEEEEELi64ENS_10bfloat16_tEfNS_4arch4Sm80ELb1ELb0ELb1ELb0ELb1ELb0ELb1ELb0EEENS1_21CollectiveEpilogueFwdINS6_IJS8_SA_S9_EEENS6_IJNS7_ILi1EEESI_SI_EEESC_SE_Li128ELb0ELb1ELb0ELb0EEENS1_30DynamicPersistentTileSchedulerILi128ELi128ELb0ELb1ELb0EEEEEEEEEvNT_6ParamsE,@"STO_CUDA_ENTRY STV_DEFAULT"
_ZN7cutlass13device_kernelIN5flash19enable_sm80_to_sm89INS1_16FlashAttnFwdSm80INS1_25CollectiveMainloopFwdSm80ILi4ELi1ELb0EN4cute5tupleIJNS5_1CILi128EEENS7_ILi112EEENS7_ILi64EEEEEELi64ENS_10bfloat16_tEfNS_4arch4Sm80ELb1ELb0ELb1ELb0ELb1ELb0ELb1ELb0EEENS1_21CollectiveEpilogueFwdINS6_IJS8_SA_S9_EEENS6_IJNS7_ILi1EEESI_SI_EEESC_SE_Li128ELb0ELb1ELb0ELb0EEENS1_30DynamicPersistentTileSchedulerILi128ELi128ELb0ELb1ELb0EEEEEEEEEvNT_6ParamsE:
[----:B------:R-:W-:Y:S01]  /*0000*/  LDC R1, c[0x0][0x37c] ;  /* 0x0000df00ff017b82 */ /* 0x000fe20000000800 */
[----:B------:R-:W-:Y:S05]  /*0010*/  EXIT ;  /* 0x000000000000794d */ /* 0x000fea0003800000 */
.L_x_6:
        /* <DEDUP_REMOVED lines=14> */
.L_x_15:


//--------------------- .text._ZN7cutlass13device_kernelIN5flash19enable_sm80_to_sm89INS1_16FlashAttnFwdSm80INS1_25CollectiveMainloopFwdSm80ILi4ELi1ELb0EN4cute5tupleIJNS5_1CILi128EEENS7_ILi112EEENS7_ILi64EEEEEELi64ENS_10bfloat16_tEfNS_4arch4Sm80ELb1ELb0ELb1ELb1ELb1ELb0ELb1ELb0EEENS1_21CollectiveEpilogueFwdINS6_IJS8_SA_S9_EEENS6_IJNS7_ILi1EEESI_SI_EEESC_SE_Li128ELb1ELb1ELb0ELb0EEENS1_19SingleTileSchedulerILb1ELb0ELb1ELi128EEEEEEEEEvNT_6ParamsE --------------------------
	.section	.text._ZN7cutlass13device_kernelIN5flash19enable_sm80_to_sm89INS1_16FlashAttnFwdSm80INS1_25CollectiveMainloopFwdSm80ILi4ELi1ELb0EN4cute5tupleIJNS5_1CILi128EEENS7_ILi112EEENS7_ILi64EEEEEELi64ENS_10bfloat16_tEfNS_4arch4Sm80ELb1ELb0ELb1ELb1ELb1ELb0ELb1ELb0EEENS1_21CollectiveEpilogueFwdINS6_IJS8_SA_S9_EEENS6_IJNS7_ILi1EEESI_SI_EEESC_SE_Li128ELb1ELb1ELb0ELb0EEENS1_19SingleTileSchedulerILb1ELb0ELb1ELi128EEEEEEEEEvNT_6ParamsE,"ax",@progbits
	.align	128
.text._ZN7cutlass13device_kernelIN5flash19enable_sm80_to_sm89INS1_16FlashAttnFwdSm80INS1_25CollectiveMainloopFwdSm80ILi4ELi1ELb0EN4cute5tupleIJNS5_1CILi128EEENS7_ILi112EEENS7_ILi64EEEEEELi64ENS_10bfloat16_tEfNS_4arch4Sm80ELb1ELb0ELb1ELb1ELb1ELb0ELb1ELb0EEENS1_21CollectiveEpilogueFwdINS6_IJS8_SA_S9_EEENS6_IJNS7_ILi1EEESI_SI_EEESC_SE_Li128ELb1ELb1ELb0ELb0EEENS1_19SingleTileSchedulerILb1ELb0ELb1ELi128EEEEEEEEEvNT_6ParamsE:
        .type           _ZN7cutlass13device_kernelIN5flash19enable_sm80_to_sm89INS1_16FlashAttnFwdSm80INS1_25CollectiveMainloopFwdSm80ILi4ELi1ELb0EN4cute5tupleIJNS5_1CILi128EEENS7_ILi112EEENS7_ILi64EEEEEELi64ENS_10bfloat16_tEfNS_4arch4Sm80ELb1ELb0ELb1ELb1ELb1ELb0ELb1ELb0EEENS1_21CollectiveEpilogueFwdINS6_IJS8_SA_S9_EEENS6_IJNS7_ILi1EEESI_SI_EEESC_SE_Li128ELb1ELb1ELb0ELb0EEENS1_19SingleTileSchedulerILb1ELb0ELb1ELi128EEEEEEEEEvNT_6ParamsE,@function
        .size           _ZN7cutlass13device_kernelIN5flash19enable_sm80_to_sm89INS1_16FlashAttnFwdSm80INS1_25CollectiveMainloopFwdSm80ILi4ELi1ELb0EN4cute5tupleIJNS5_1CILi128EEENS7_ILi112EEENS7_ILi64EEEEEELi64ENS_10bfloat16_tEfNS_4arch4Sm80ELb1ELb0ELb1ELb1ELb1ELb0ELb1ELb0EEENS1_21CollectiveEpilogueFwdINS6_IJS8_SA_S9_EEENS6_IJNS7_ILi1EEESI_SI_EEESC_SE_Li128ELb1ELb1ELb0ELb0EEENS1_19SingleTileSchedulerILb1ELb0ELb1ELi128EEEEEEEEEvNT_6ParamsE,(.L_x_16 - _ZN7cutlass13device_kernelIN5flash19enable_sm80_to_sm89INS1_16FlashAttnFwdSm80INS1_25CollectiveMainloopFwdSm80ILi4ELi1ELb0EN4cute5tupleIJNS5_1CILi128EEENS7_ILi112EEENS7_ILi64EEEEEELi64ENS_10bfloat16_tEfNS_4arch4Sm80ELb1ELb0ELb1ELb1ELb1ELb0ELb1ELb0EEENS1_21CollectiveEpilogueFwdINS6_IJS8_SA_S9_EEENS6_IJNS7_ILi1EEESI_SI_EEESC_SE_Li128ELb1ELb1ELb0ELb0EEENS1_19SingleTileSchedulerILb1ELb0ELb1ELi128EEEEEEEEEvNT_6ParamsE)
        .other          _ZN7cutlass13device_kernelIN5flash19enable_sm80_to_sm89INS1_16FlashAttnFwdSm80INS1_25CollectiveMainloopFwdSm80ILi4ELi1ELb0EN4cute5tupleIJNS5_1CILi128EEENS7_ILi112EEENS7_ILi64EEEEEELi64ENS_10bfloat16_tEfNS_4arch4Sm80ELb1ELb0ELb1ELb1ELb1ELb0ELb1ELb0EEENS1_21CollectiveEpilogueFwdINS6_IJS8_SA_S9_EEENS6_IJNS7_ILi1EEESI_SI_EEESC_SE_Li128ELb1ELb1ELb0ELb0EEENS1_19SingleTileSchedulerILb1ELb0ELb1ELi128EEEEEEEEEvNT_6ParamsE,@"STO_CUDA_ENTRY STV_DEFAULT"
_ZN7cutlass13device_kernelIN5flash19enable_sm80_to_sm89INS1_16FlashAttnFwdSm80INS1_25CollectiveMainloopFwdSm80ILi4ELi1ELb0EN4cute5tupleIJNS5_1CILi128EEENS7_ILi112EEENS7_ILi64EEEEEELi64ENS_10bfloat16_tEfNS_4arch4Sm80ELb1ELb0ELb1ELb1ELb1ELb0ELb1ELb0EEENS1_21CollectiveEpilogueFwdINS6_IJS8_SA_S9_EEENS6_IJNS7_ILi1EEESI_SI_EEESC_SE_Li128ELb1ELb1ELb0ELb0EEENS1_19SingleTileSchedulerILb1ELb0ELb1ELi128EEEEEEEEEvNT_6ParamsE:
[----:B------:R-:W-:Y:S01]  /*0000*/  LDC R1, c[0x0][0x37c] ;  /* 0x0000df00ff017b82 */ /* 0x000fe20000000800 */
[----:B------:R-:W-:Y:S05]  /*0010*/  EXIT ;  /* 0x000000000000794d */ /* 0x000fea0003800000 */
.L_x_7:
        /* <DEDUP_REMOVED lines=14> */
.L_x_16:


//--------------------- .text._ZN7cutlass13device_kernelIN5flash19enable_sm80_to_sm89INS1_16FlashAttnFwdSm80INS1_25CollectiveMainloopFwdSm80ILi4ELi1ELb0EN4cute5tupleIJNS5_1CILi128EEENS7_ILi112EEENS7_ILi64EEEEEELi64ENS_10bfloat16_tEfNS_4arch4Sm80ELb1ELb0ELb1ELb1ELb1ELb1ELb1ELb0EEENS1_21CollectiveEpilogueFwdINS6_IJS8_SA_S9_EEENS6_IJNS7_ILi1EEESI_SI_EEESC_SE_Li128ELb1ELb1ELb0ELb0EEENS1_19SingleTileSchedulerILb1ELb0ELb1ELi128EEEEEEEEEvNT_6ParamsE --------------------------
	.section	.text._ZN7cutlass13device_kernelIN5flash19enable_sm80_to_sm89INS1_16FlashAttnFwdSm80INS1_25CollectiveMainloopFwdSm80ILi4ELi1ELb0EN4cute5tupleIJNS5_1CILi128EEENS7_ILi112EEENS7_ILi64EEEEEELi64ENS_10bfloat16_tEfNS_4arch4Sm80ELb1ELb0ELb1ELb1ELb1ELb1ELb1ELb0EEENS1_21CollectiveEpilogueFwdINS6_IJS8_SA_S9_EEENS6_IJNS7_ILi1EEESI_SI_EEESC_SE_Li128ELb1ELb1ELb0ELb0EEENS1_19SingleTileSchedulerILb1ELb0ELb1ELi128EEEEEEEEEvNT_6ParamsE,"ax",@progbits
	.align	128
.text._ZN7cutlass13device_kernelIN5flash19enable_sm80_to_sm89INS1_16FlashAttnFwdSm80INS1_25CollectiveMainloopFwdSm80ILi4ELi1ELb0EN4cute5tupleIJNS5_1CILi128EEENS7_ILi112EEENS7_ILi64EEEEEELi64ENS_10bfloat16_tEfNS_4arch4Sm80ELb1ELb0ELb1ELb1ELb1ELb1ELb1ELb0EEENS1_21CollectiveEpilogueFwdINS6_IJS8_SA_S9_EEENS6_IJNS7_ILi1EEESI_SI_EEESC_SE_Li128ELb1ELb1ELb0ELb0EEENS1_19SingleTileSchedulerILb1ELb0ELb1ELi128EEEEEEEEEvNT_6ParamsE:
        .type           _ZN7cutlass13device_kernelIN5flash19enable_sm80_to_sm89INS1_16FlashAttnFwdSm80INS1_25CollectiveMainloopFwdSm80ILi4ELi1ELb0EN4cute5tupleIJNS5_1CILi128EEENS7_ILi112EEENS7_ILi64EEEEEELi64ENS_10bfloat16_tEfNS_4arch4Sm80ELb1ELb0ELb1ELb1ELb1ELb1ELb1ELb0EEENS1_21CollectiveEpilogueFwdINS6_IJS8_SA_S9_EEENS6_IJNS7_ILi1EEESI_SI_EEESC_SE_Li128ELb1ELb1ELb0ELb0EEENS1_19SingleTileSchedulerILb1ELb0ELb1ELi128EEEEEEEEEvNT_6ParamsE,@function
        .size           _ZN7cutlass13device_kernelIN5flash19enable_sm80_to_sm89INS1_16FlashAttnFwdSm80INS1_25CollectiveMainloopFwdSm80ILi4ELi1ELb0EN4cute5tupleIJNS5_1CILi128EEENS7_ILi112EEENS7_ILi64EEEEEELi64ENS_10bfloat16_tEfNS_4arch4Sm80ELb1ELb0ELb1ELb1ELb1ELb1ELb1ELb0EEENS1_21CollectiveEpilogueFwdINS6_IJS8_SA_S9_EEENS6_IJNS7_ILi1EEESI_SI_EEESC_SE_Li128ELb1ELb1ELb0ELb0EEENS1_19SingleTileSchedulerILb1ELb0ELb1ELi128EEEEEEEEEvNT_6ParamsE,(.L_x_17 - _ZN7cutlass13device_kernelIN5flash19enable_sm80_to_sm89INS1_16FlashAttnFwdSm80INS1_25CollectiveMainloopFwdSm80ILi4ELi1ELb0EN4cute5tupleIJNS5_1CILi128EEENS7_ILi112EEENS7_ILi64EEEEEELi64ENS_10bfloat16_tEfNS_4arch4Sm80ELb1ELb0ELb1ELb1ELb1ELb1ELb1ELb0EEENS1_21CollectiveEpilogueFwdINS6_IJS8_SA_S9_EEENS6_IJNS7_ILi1EEESI_SI_EEESC_SE_Li128ELb1ELb1ELb0ELb0EEENS1_19SingleTileSchedulerILb1ELb0ELb1ELi128EEEEEEEEEvNT_6ParamsE)
        .other          _ZN7cutlass13device_kernelIN5flash19enable_sm80_to_sm89INS1_16FlashAttnFwdSm80INS1_25CollectiveMainloopFwdSm80ILi4ELi1ELb0EN4cute5tupleIJNS5_1CILi128EEENS7_ILi112EEENS7_ILi64EEEEEELi64ENS_10bfloat16_tEfNS_4arch4Sm80ELb1ELb0ELb1ELb1ELb1ELb1ELb1ELb0EEENS1_21CollectiveEpilogueFwdINS6_IJS8_SA_S9_EEENS6_IJNS7_ILi1EEESI_SI_EEESC_SE_Li128ELb1ELb1ELb0ELb0EEENS1_19SingleTileSchedulerILb1ELb0ELb1ELi128EEEEEEEEEvNT_6ParamsE,@"STO_CUDA_ENTRY STV_DEFAULT"
_ZN7cutlass13device_kernelIN5flash19enable_sm80_to_sm89INS1_16FlashAttnFwdSm80INS1_25CollectiveMainloopFwdSm80ILi4ELi1ELb0EN4cute5tupleIJNS5_1CILi128EEENS7_ILi112EEENS7_ILi64EEEEEELi64ENS_10bfloat16_tEfNS_4arch4Sm80ELb1ELb0ELb1ELb1ELb1ELb1ELb1ELb0EEENS1_21CollectiveEpilogueFwdINS6_IJS8_SA_S9_EEENS6_IJNS7_ILi1EEESI_SI_EEESC_SE_Li128ELb1ELb1ELb0ELb0EEENS1_19SingleTileSchedulerILb1ELb0ELb1ELi128EEEEEEEEEvNT_6ParamsE:
[----:B------:R-:W-:Y:S01]  /*0000*/  LDC R1, c[0x0][0x37c] ;  /* 0x0000df00ff017b82 */ /* 0x000fe20000000800 */
[----:B------:R-:W-:Y:S05]  /*0010*/  EXIT ;  /* 0x000000000000794d */ /* 0x000fea0003800000 */
.L_x_8:
        /* <DEDUP_REMOVED lines=14> */
.L_x_17:


//--------------------- .nv.shared.reserved.0     --------------------------
	.section	.nv.shared.reserved.0,"aw",@nobits
	.weak		__nv_reservedSMEM_offset_0_alias
	.size		__nv_reservedSMEM_offset_0_alias, 0, 64
	.other		__nv_reservedSMEM_offset_0_alias,@"STO_CUDA_RESERVED_SHARED STV_DEFAULT"
__nv_reservedSMEM_offset_0_alias:
	.zero		0
	.zero		64


//--------------------- .nv.global                --------------------------
	.section	.nv.global,"aw",@nobits
.nv.global:
	.type		_ZN79_INTERNAL_eedeaa7d_43_flash_fwd_hdim64_bf16_paged_softcap_sm80_cu_49158569_34994cute1_E,@object
	.size		_ZN79_INTERNAL_eedeaa7d_43_flash_fwd_hdim64_bf16_paged_softcap_sm80_cu_49158569_34994cute1_E,(_ZN79_INTERNAL_eedeaa7d_43_flash_fwd_hdim64_bf16_paged_softcap_sm80_cu_49158569_34994cuda3std3__45__cpo6cbeginE - _ZN79_INTERNAL_eedeaa7d_43_flash_fwd_hdim64_bf16_paged_softcap_sm80_cu_49158569_34994cute1_E)
_ZN79_INTERNAL_eedeaa7d_43_flash_fwd_hdim64_bf16_paged_softcap_sm80_cu_49158569_34994cute1_E:
	.zero		1
	.type		_ZN79_INTERNAL_eedeaa7d_43_flash_fwd_hdim64_bf16_paged_softcap_sm80_cu_49158569_34994cuda3std3__45__cpo6cbeginE,@object
	.size		_ZN79_INTERNAL_eedeaa7d_43_flash_fwd_hdim64_bf16_paged_softcap_sm80_cu_49158569_34994cuda3std3__45__cpo6cbeginE,(_ZN79_INTERNAL_eedeaa7d_43_flash_fwd_hdim64_bf16_paged_softcap_sm80_cu_49158569_34994cuda3std3__48in_placeE - _ZN79_INTERNAL_eedeaa7d_43_flash_fwd_hdim64_bf16_paged_softcap_sm80_cu_49158569_34994cuda3std3__45__cpo6cbeginE)
_ZN79_INTERNAL_eedeaa7d_43_flash_fwd_hdim64_bf16_paged_softcap_sm80_cu_49158569_34994cuda3std3__45__cpo6cbeginE:
	.zero		1
	.type		_ZN79_INTERNAL_eedeaa7d_43_flash_fwd_hdim64_bf16_paged_softcap_sm80_cu_49158569_34994cuda3std3__48in_placeE,@object
	.size		_ZN79_INTERNAL_eedeaa7d_43_flash_fwd_hdim64_bf16_paged_softcap_sm80_cu_49158569_34994cuda3std3__48in_placeE,(_ZN79_INTERNAL_eedeaa7d_43_flash_fwd_hdim64_bf16_paged_softcap_sm80_cu_49158569_34994cuda3std6ranges3__45__cpo9iter_moveE - _ZN79_INTERNAL_eedeaa7d_43_flash_fwd_hdim64_bf16_paged_softcap_sm80_cu_49158569_34994cuda3std3__48in_placeE)
_ZN79_INTERNAL_eedeaa7d_43_flash_fwd_hdim64_bf16_paged_softcap_sm80_cu_49158569_34994cuda3std3__48in_placeE:
	.zero		1
	.type		_ZN79_INTERNAL_eedeaa7d_43_flash_fwd_hdim64_bf16_paged_softcap_sm80_cu_49158569_34994cuda3std6ranges3__45__cpo9iter_moveE,@object
	.size		_ZN79_INTERNAL_eedeaa7d_43_flash_fwd_hdim64_bf16_paged_softcap_sm80_cu_49158569_34994cuda3std6ranges3__45__cpo9iter_moveE,(_ZN79_INTERNAL_eedeaa7d_43_flash_fwd_hdim64_bf16_paged_softcap_sm80_cu_49158569_34994cuda3std3__45__cpo5beginE - _ZN79_INTERNAL_eedeaa7d_43_flash_fwd_hdim64_bf16_paged_softcap_sm80_cu_49158569_34994cuda3std6ranges3__45__cpo9iter_moveE)
_ZN79_INTERNAL_eedeaa7d_43_flash_fwd_hdim64_bf16_paged_softcap_sm80_cu_49158569_34994cuda3std6ranges3__45__cpo9iter_moveE:
	.zero		1
	.type		_ZN79_INTERNAL_eedeaa7d_43_flash_fwd_hdim64_bf16_paged_softcap_sm80_cu_49158569_34994cuda3std3__45__cpo5beginE,@object
	.size		_ZN79_INTERNAL_eedeaa7d_43_flash_fwd_hdim64_bf16_paged_softcap_sm80_cu_49158569_34994cuda3std3__45__cpo5beginE,(_ZN79_INTERNAL_eedeaa7d_43_flash_fwd_hdim64_bf16_paged_softcap_sm80_cu_49158569_34994cuda3std3__481_GLOBAL__N__eedeaa7d_43_flash_fwd_hdim64_bf16_paged_softcap_sm80_cu_49158569_34996ignoreE - _ZN79_INTERNAL_eedeaa7d_43_flash_fwd_hdim64_bf16_paged_softcap_sm80_cu_49158569_34994cuda3std3__45__cpo5beginE)
_ZN79_INTERNAL_eedeaa7d_43_flash_fwd_hdim64_bf16_paged_softcap_sm80_cu_49158569_34994cuda3std3__45__cpo5beginE:
	.zero		1
	.type		_ZN79_INTERNAL_eedeaa7d_43_flash_fwd_hdim64_bf16_paged_softcap_sm80_cu_49158569_34994cuda3std3__481_GLOBAL__N__eedeaa7d_43_flash_fwd_hdim64_bf16_paged_softcap_sm80_cu_49158569_34996ignoreE,@object
	.size		_ZN79_INTERNAL_eedeaa7d_43_flash_fwd_hdim64_bf16_paged_softcap_sm80_cu_49158569_34994cuda3std3__481_GLOBAL__N__eedeaa7d_43_flash_fwd_hdim64_bf16_paged_softcap_sm80_cu_49158569_34996ignoreE,(_ZN79_INTERNAL_eedeaa7d_43_flash_fwd_hdim64_bf16_paged_softcap_sm80_cu_49158569_34994cute7productE - _ZN79_INTERNAL_eedeaa7d_43_flash_fwd_hdim64_bf16_paged_softcap_sm80_cu_49158569_34994cuda3std3__481_GLOBAL__N__eedeaa7d_43_flash_fwd_hdim64_bf16_paged_softcap_sm80_cu_49158569_34996ignoreE)
_ZN79_INTERNAL_eedeaa7d_43_flash_fwd_hdim64_bf16_paged_softcap_sm80_cu_49158569_34994cuda3std3__481_GLOBAL__N__eedeaa7d_43_flash_fwd_hdim64_bf16_paged_softcap_sm80_cu_49158569_34996ignoreE:
	.zero		1
	.type		_ZN79_INTERNAL_eedeaa7d_43_flash_fwd_hdim64_bf16_paged_softcap_sm80_cu_49158569_34994cute7productE,@object
	.size		_ZN79_INTERNAL_eedeaa7d_43_flash_fwd_hdim64_bf16_paged_softcap_sm80_cu_49158569_34994cute7productE,(_ZN79_INTERNAL_eedeaa7d_43_flash_fwd_hdim64_bf16_paged_softcap_sm80_cu_49158569_34994cuda3std3__45__cpo3endE - _ZN79_INTERNAL_eedeaa7d_43_flash_fwd_hdim64_bf16_paged_softcap_sm80_cu_49158569_34994cute7productE)
_ZN79_INTERNAL_eedeaa7d_43_flash_fwd_hdim64_bf16_paged_softcap_sm80_cu_49158569_34994cute7productE:
	.zero		1
	.type		_ZN79_INTERNAL_eedeaa7d_43_flash_fwd_hdim64_bf16_paged_softcap_sm80_cu_49158569_34994cuda3std3__45__cpo3endE,@object
	.size		_ZN79_INTERNAL_eedeaa7d_43_flash_fwd_hdim64_bf16_paged_softcap_sm80_cu_49158569_34994cuda3std3__45__cpo3endE,(_ZN79_INTERNAL_eedeaa7d_43_flash_fwd_hdim64_bf16_paged_softcap_sm80_cu_49158569_34994cuda3std3__419piecewise_constructE - _ZN79_INTERNAL_eedeaa7d_43_flash_fwd_hdim64_bf16_paged_softcap_sm80_cu_49158569_34994cuda3std3__45__cpo3endE)
_ZN79_INTERNAL_eedeaa7d_43_flash_fwd_hdim64_bf16_paged_softcap_sm80_cu_49158569_34994cuda3std3__45__cpo3endE:
	.zero		1
	.type		_ZN79_INTERNAL_eedeaa7d_43_flash_fwd_hdim64_bf16_paged_softcap_sm80_cu_49158569_34994cuda3std3__419piecewise_constructE,@object
	.size		_ZN79_INTERNAL_eedeaa7d_43_flash_fwd_hdim64_bf16_paged_softcap_sm80_cu_49158569_34994cuda3std3__419piecewise_constructE,(_ZN79_INTERNAL_eedeaa7d_43_flash_fwd_hdim64_bf16_paged_softcap_sm80_cu_49158569_34994cuda3std3__45__cpo4cendE - _ZN79_INTERNAL_eedeaa7d_43_flash_fwd_hdim64_bf16_paged_softcap_sm80_cu_49158569_34994cuda3std3__419piecewise_constructE)
_ZN79_INTERNAL_eedeaa7d_43_flash_fwd_hdim64_bf16_paged_softcap_sm80_cu_49158569_34994cuda3std3__419piecewise_constructE:
	.zero		1
	.type		_ZN79_INTERNAL_eedeaa7d_43_flash_fwd_hdim64_bf16_paged_softcap_sm80_cu_49158569_34994cuda3std3__45__cpo4cendE,@object
	.size		_ZN79_INTERNAL_eedeaa7d_43_flash_fwd_hdim64_bf16_paged_softcap_sm80_cu_49158569_34994cuda3std3__45__cpo4cendE,(_ZN79_INTERNAL_eedeaa7d_43_flash_fwd_hdim64_bf16_paged_softcap_sm80_cu_49158569_34994cuda3std6ranges3__45__cpo4swapE - _ZN79_INTERNAL_eedeaa7d_43_flash_fwd_hdim64_bf16_paged_softcap_sm80_cu_49158569_34994cuda3std3__45__cpo4cendE)
_ZN79_INTERNAL_eedeaa7d_43_flash_fwd_hdim64_bf16_paged_softcap_sm80_cu_49158569_34994cuda3std3__45__cpo4cendE:
	.zero		1
	.type		_ZN79_INTERNAL_eedeaa7d_43_flash_fwd_hdim64_bf16_paged_softcap_sm80_cu_49158569_34994cuda3std6ranges3__45__cpo4swapE,@object
	.size		_ZN79_INTERNAL_eedeaa7d_43_flash_fwd_hdim64_bf16_paged_softcap_sm80_cu_49158569_34994cuda3std6ranges3__45__cpo4swapE,(.L_7 - _ZN79_INTERNAL_eedeaa7d_43_flash_fwd_hdim64_bf16_paged_softcap_sm80_cu_49158569_34994cuda3std6ranges3__45__cpo4swapE)
_ZN79_INTERNAL_eedeaa7d_43_flash_fwd_hdim64_bf16_paged_softcap_sm80_cu_49158569_34994cuda3std6ranges3__45__cpo4swapE:
	.zero		1
.L_7:


//--------------------- .nv.constant0._ZN7cutlass13device_kernelIN5flash19enable_sm80_to_sm89INS1_16FlashAttnFwdSm80INS1_25CollectiveMainloopFwdSm80ILi4ELi1ELb0EN4cute5tupleIJNS5_1CILi128EEENS7_ILi112EEENS7_ILi64EEEEEELi64ENS_10bfloat16_tEfNS_4arch4Sm80ELb0ELb0ELb1ELb0ELb1ELb0ELb1ELb0EEENS1_21CollectiveEpilogueFwdINS6_IJS8_SA_S9_EEENS6_IJNS7_ILi1EEESI_SI_EEESC_SE_Li128ELb0ELb1ELb0ELb0EEENS1_19SingleTileSchedulerILb0ELb0ELb1ELi128EEEEEEEEEvNT_6ParamsE --------------------------
	.section	.nv.constant0._ZN7cutlass13device_kernelIN5flash19enable_sm80_to_sm89INS1_16FlashAttnFwdSm80INS1_25CollectiveMainloopFwdSm80ILi4ELi1ELb0EN4cute5tupleIJNS5_1CILi128EEENS7_ILi112EEENS7_ILi64EEEEEELi64ENS_10bfloat16_tEfNS_4arch4Sm80ELb0ELb0ELb1ELb0ELb1ELb0ELb1ELb0EEENS1_21CollectiveEpilogueFwdINS6_IJS8_SA_S9_EEENS6_IJNS7_ILi1EEESI_SI_EEESC_SE_Li128ELb0ELb1ELb0ELb0EEENS1_19SingleTileSchedulerILb0ELb0ELb1ELi128EEEEEEEEEvNT_6ParamsE,"a",@progbits
	.sectionflags	@""
	.align	4
.nv.constant0._ZN7cutlass13device_kernelIN5flash19enable_sm80_to_sm89INS1_16FlashAttnFwdSm80INS1_25CollectiveMainloopFwdSm80ILi4ELi1ELb0EN4cute5tupleIJNS5_1CILi128EEENS7_ILi112EEENS7_ILi64EEEEEELi64ENS_10bfloat16_tEfNS_4arch4Sm80ELb0ELb0ELb1ELb0ELb1ELb0ELb1ELb0EEENS1_21CollectiveEpilogueFwdINS6_IJS8_SA_S9_EEENS6_IJNS7_ILi1EEESI_SI_EEESC_SE_Li128ELb0ELb1ELb0ELb0EEENS1_19SingleTileSchedulerILb0ELb0ELb1ELi128EEEEEEEEEvNT_6ParamsE:
	.zero		1944


//--------------------- .nv.constant0._ZN7cutlass13device_kernelIN5flash19enable_sm80_to_sm89INS1_16FlashAttnFwdSm80INS1_25CollectiveMainloopFwdSm80ILi4ELi1ELb0EN4cute5tupleIJNS5_1CILi128EEENS7_ILi112EEENS7_ILi64EEEEEELi64ENS_10bfloat16_tEfNS_4arch4Sm80ELb0ELb0ELb1ELb1ELb1ELb0ELb1ELb0EEENS1_21CollectiveEpilogueFwdINS6_IJS8_SA_S9_EEENS6_IJNS7_ILi1EEESI_SI_EEESC_SE_Li128ELb1ELb1ELb0ELb0EEENS1_19SingleTileSchedulerILb1ELb0ELb1ELi128EEEEEEEEEvNT_6ParamsE --------------------------
	.section	.nv.constant0._ZN7cutlass13device_kernelIN5flash19enable_sm80_to_sm89INS1_16FlashAttnFwdSm80INS1_25CollectiveMainloopFwdSm80ILi4ELi1ELb0EN4cute5tupleIJNS5_1CILi128EEENS7_ILi112EEENS7_ILi64EEEEEELi64ENS_10bfloat16_tEfNS_4arch4Sm80ELb0ELb0ELb1ELb1ELb1ELb0ELb1ELb0EEENS1_21CollectiveEpilogueFwdINS6_IJS8_SA_S9_EEENS6_IJNS7_ILi1EEESI_SI_EEESC_SE_Li128ELb1ELb1ELb0ELb0EEENS1_19SingleTileSchedulerILb1ELb0ELb1ELi128EEEEEEEEEvNT_6ParamsE,"a",@progbits
	.sectionflags	@""
	.align	4
.nv.constant0._ZN7cutlass13device_kernelIN5flash19enable_sm80_to_sm89INS1_16FlashAttnFwdSm80INS1_25CollectiveMainloopFwdSm80ILi4ELi1ELb0EN4cute5tupleIJNS5_1CILi128EEENS7_ILi112EEENS7_ILi64EEEEEELi64ENS_10bfloat16_tEfNS_4arch4Sm80ELb0ELb0ELb1ELb1ELb1ELb0ELb1ELb0EEENS1_21CollectiveEpilogueFwdINS6_IJS8_SA_S9_EEENS6_IJNS7_ILi1EEESI_SI_EEESC_SE_Li128ELb1ELb1ELb0ELb0EEENS1_19SingleTileSchedulerILb1ELb0ELb1ELi128EEEEEEEEEvNT_6ParamsE:
	.zero		1944


//--------------------- .nv.constant0._ZN7cutlass13device_kernelIN5flash19enable_sm80_to_sm89INS1_16FlashAttnFwdSm80INS1_25CollectiveMainloopFwdSm80ILi4ELi1ELb0EN4cute5tupleIJNS5_1CILi128EEENS7_ILi112EEENS7_ILi64EEEEEELi64ENS_10bfloat16_tEfNS_4arch4Sm80ELb0ELb0ELb1ELb1ELb1ELb1ELb1ELb0EEENS1_21CollectiveEpilogueFwdINS6_IJS8_SA_S9_EEENS6_IJNS7_ILi1EEESI_SI_EEESC_SE_Li128ELb1ELb1ELb0ELb0EEENS1_19SingleTileSchedulerILb1ELb0ELb1ELi128EEEEEEEEEvNT_6ParamsE --------------------------
	.section	.nv.constant0._ZN7cutlass13device_kernelIN5flash19enable_sm80_to_sm89INS1_16FlashAttnFwdSm80INS1_25CollectiveMainloopFwdSm80ILi4ELi1ELb0EN4cute5tupleIJNS5_1CILi128EEENS7_ILi112EEENS7_ILi64EEEEEELi64ENS_10bfloat16_tEfNS_4arch4Sm80ELb0ELb0ELb1ELb1ELb1ELb1ELb1ELb0EEENS1_21CollectiveEpilogueFwdINS6_IJS8_SA_S9_EEENS6_IJNS7_ILi1EEESI_SI_EEESC_SE_Li128ELb1ELb1ELb0ELb0EEENS1_19SingleTileSchedulerILb1ELb0ELb1ELi128EEEEEEEEEvNT_6ParamsE,"a",@progbits
	.sectionflags	@""
	.align	4
.nv.constant0._ZN7cutlass13device_kernelIN5flash19enable_sm80_to_sm89INS1_16FlashAttnFwdSm80INS1_25CollectiveMainloopFwdSm80ILi4ELi1ELb0EN4cute5tupleIJNS5_1CILi128EEENS7_ILi112EEENS7_ILi64EEEEEELi64ENS_10bfloat16_tEfNS_4arch4Sm80ELb0ELb0ELb1ELb1ELb1ELb1ELb1ELb0EEENS1_21CollectiveEpilogueFwdINS6_IJS8_SA_S9_EEENS6_IJNS7_ILi1EEESI_SI_EEESC_SE_Li128ELb1ELb1ELb0ELb0EEENS1_19SingleTileSchedulerILb1ELb0ELb1ELi128EEEEEEEEEvNT_6ParamsE:
	.zero		1944


//--------------------- .nv.constant0._ZN7cutlass13device_kernelIN5flash19enable_sm80_to_sm89INS1_16FlashAttnFwdSm80INS1_25CollectiveMainloopFwdSm80ILi4ELi1ELb0EN4cute5tupleIJNS5_1CILi128EEENS7_ILi96EEENS7_ILi64EEEEEELi64ENS_10bfloat16_tEfNS_4arch4Sm80ELb0ELb1ELb1ELb0ELb1ELb0ELb1ELb0EEENS1_21CollectiveEpilogueFwdINS6_IJS8_SA_S9_EEENS6_IJNS7_ILi1EEESI_SI_EEESC_SE_Li128ELb0ELb1ELb0ELb0EEENS1_19SingleTileSchedulerILb0ELb0ELb1ELi128EEEEEEEEEvNT_6ParamsE --------------------------
	.section	.nv.constant0._ZN7cutlass13device_kernelIN5flash19enable_sm80_to_sm89INS1_16FlashAttnFwdSm80INS1_25CollectiveMainloopFwdSm80ILi4ELi1ELb0EN4cute5tupleIJNS5_1CILi128EEENS7_ILi96EEENS7_ILi64EEEEEELi64ENS_10bfloat16_tEfNS_4arch4Sm80ELb0ELb1ELb1ELb0ELb1ELb0ELb1ELb0EEENS1_21CollectiveEpilogueFwdINS6_IJS8_SA_S9_EEENS6_IJNS7_ILi1EEESI_SI_EEESC_SE_Li128ELb0ELb1ELb0ELb0EEENS1_19SingleTileSchedulerILb0ELb0ELb1ELi128EEEEEEEEEvNT_6ParamsE,"a",@progbits
	.sectionflags	@""
	.align	4
.nv.constant0._ZN7cutlass13device_kernelIN5flash19enable_sm80_to_sm89INS1_16FlashAttnFwdSm80INS1_25CollectiveMainloopFwdSm80ILi4ELi1ELb0EN4cute5tupleIJNS5_1CILi128EEENS7_ILi96EEENS7_ILi64EEEEEELi64ENS_10bfloat16_tEfNS_4arch4Sm80ELb0ELb1ELb1ELb0ELb1ELb0ELb1ELb0EEENS1_21CollectiveEpilogueFwdINS6_IJS8_SA_S9_EEENS6_IJNS7_ILi1EEESI_SI_EEESC_SE_Li128ELb0ELb1ELb0ELb0EEENS1_19SingleTileSchedulerILb0ELb0ELb1ELi128EEEEEEEEEvNT_6ParamsE:
	.zero		1944


//--------------------- .nv.constant0._ZN7cutlass13device_kernelIN5flash19enable_sm80_to_sm89INS1_16FlashAttnFwdSm80INS1_25CollectiveMainloopFwdSm80ILi4ELi1ELb0EN4cute5tupleIJNS5_1CILi128EEENS7_ILi96EEENS7_ILi64EEEEEELi64ENS_10bfloat16_tEfNS_4arch4Sm80ELb0ELb1ELb1ELb1ELb1ELb0ELb1ELb0EEENS1_21CollectiveEpilogueFwdINS6_IJS8_SA_S9_EEENS6_IJNS7_ILi1EEESI_SI_EEESC_SE_Li128ELb1ELb1ELb0ELb0EEENS1_19SingleTileSchedulerILb1ELb0ELb1ELi128EEEEEEEEEvNT_6ParamsE --------------------------
	.section	.nv.constant0._ZN7cutlass13device_kernelIN5flash19enable_sm80_to_sm89INS1_16FlashAttnFwdSm80INS1_25CollectiveMainloopFwdSm80ILi4ELi1ELb0EN4cute5tupleIJNS5_1CILi128EEENS7_ILi96EEENS7_ILi64EEEEEELi64ENS_10bfloat16_tEfNS_4arch4Sm80ELb0ELb1ELb1ELb1ELb1ELb0ELb1ELb0EEENS1_21CollectiveEpilogueFwdINS6_IJS8_SA_S9_EEENS6_IJNS7_ILi1EEESI_SI_EEESC_SE_Li128ELb1ELb1ELb0ELb0EEENS1_19SingleTileSchedulerILb1ELb0ELb1ELi128EEEEEEEEEvNT_6ParamsE,"a",@progbits
	.sectionflags	@""
	.align	4
.nv.constant0._ZN7cutlass13device_kernelIN5flash19enable_sm80_to_sm89INS1_16FlashAttnFwdSm80INS1_25CollectiveMainloopFwdSm80ILi4ELi1ELb0EN4cute5tupleIJNS5_1CILi128EEENS7_ILi96EEENS7_ILi64EEEEEELi64ENS_10bfloat16_tEfNS_4arch4Sm80ELb0ELb1ELb1ELb1ELb1ELb0ELb1ELb0EEENS1_21CollectiveEpilogueFwdINS6_IJS8_SA_S9_EEENS6_IJNS7_ILi1EEESI_SI_EEESC_SE_Li128ELb1ELb1ELb0ELb0EEENS1_19SingleTileSchedulerILb1ELb0ELb1ELi128EEEEEEEEEvNT_6ParamsE:
	.zero		1944


//--------------------- .nv.constant0._ZN7cutlass13device_kernelIN5flash19enable_sm80_to_sm89INS1_16FlashAttnFwdSm80INS1_25CollectiveMainloopFwdSm80ILi4ELi1ELb0EN4cute5tupleIJNS5_1CILi128EEENS7_ILi96EEENS7_ILi64EEEEEELi64ENS_10bfloat16_tEfNS_4arch4Sm80ELb0ELb1ELb1ELb1ELb1ELb1ELb1ELb0EEENS1_21CollectiveEpilogueFwdINS6_IJS8_SA_S9_EEENS6_IJNS7_ILi1EEESI_SI_EEESC_SE_Li128ELb1ELb1ELb0ELb0EEENS1_19SingleTileSchedulerILb1ELb0ELb1ELi128EEEEEEEEEvNT_6ParamsE --------------------------
	.section	.nv.constant0._ZN7cutlass13device_kernelIN5flash19enable_sm80_to_sm89INS1_16FlashAttnFwdSm80INS1_25CollectiveMainloopFwdSm80ILi4ELi1ELb0EN4cute5tupleIJNS5_1CILi128EEENS7_ILi96EEENS7_ILi64EEEEEELi64ENS_10bfloat16_tEfNS_4arch4Sm80ELb0ELb1ELb1ELb1ELb1ELb1ELb1ELb0EEENS1_21CollectiveEpilogueFwdINS6_IJS8_SA_S9_EEENS6_IJNS7_ILi1EEESI_SI_EEESC_SE_Li128ELb1ELb1ELb0ELb0EEENS1_19SingleTileSchedulerILb1ELb0ELb1ELi128EEEEEEEEEvNT_6ParamsE,"a",@progbits
	.sectionflags	@""
	.align	4
.nv.constant0._ZN7cutlass13device_kernelIN5flash19enable_sm80_to_sm89INS1_16FlashAttnFwdSm80INS1_25CollectiveMainloopFwdSm80ILi4ELi1ELb0EN4cute5tupleIJNS5_1CILi128EEENS7_ILi96EEENS7_ILi64EEEEEELi64ENS_10bfloat16_tEfNS_4arch4Sm80ELb0ELb1ELb1ELb1ELb1ELb1ELb1ELb0EEENS1_21CollectiveEpilogueFwdINS6_IJS8_SA_S9_EEENS6_IJNS7_ILi1EEESI_SI_EEESC_SE_Li128ELb1ELb1ELb0ELb0EEENS1_19SingleTileSchedulerILb1ELb0ELb1ELi128EEEEEEEEEvNT_6ParamsE:
	.zero		1944


//--------------------- .nv.constant0._ZN7cutlass13device_kernelIN5flash19enable_sm80_to_sm89INS1_16FlashAttnFwdSm80INS1_25CollectiveMainloopFwdSm80ILi4ELi1ELb0EN4cute5tupleIJNS5_1CILi128EEENS7_ILi112EEENS7_ILi64EEEEEELi64ENS_10bfloat16_tEfNS_4arch4Sm80ELb1ELb0ELb1ELb0ELb1ELb0ELb1ELb0EEENS1_21CollectiveEpilogueFwdINS6_IJS8_SA_S9_EEENS6_IJNS7_ILi1EEESI_SI_EEESC_SE_Li128ELb0ELb1ELb0ELb0EEENS1_30DynamicPersistentTileSchedulerILi128ELi128ELb0ELb1ELb0EEEEEEEEEvNT_6ParamsE --------------------------
	.section	.nv.constant0._ZN7cutlass13device_kernelIN5flash19enable_sm80_to_sm89INS1_16FlashAttnFwdSm80INS1_25CollectiveMainloopFwdSm80ILi4ELi1ELb0EN4cute5tupleIJNS5_1CILi128EEENS7_ILi112EEENS7_ILi64EEEEEELi64ENS_10bfloat16_tEfNS_4arch4Sm80ELb1ELb0ELb1ELb0ELb1ELb0ELb1ELb0EEENS1_21CollectiveEpilogueFwdINS6_IJS8_SA_S9_EEENS6_IJNS7_ILi1EEESI_SI_EEESC_SE_Li128ELb0ELb1ELb0ELb0EEENS1_30DynamicPersistentTileSchedulerILi128ELi128ELb0ELb1ELb0EEEEEEEEEvNT_6ParamsE,"a",@progbits
	.sectionflags	@""
	.align	4
.nv.constant0._ZN7cutlass13device_kernelIN5flash19enable_sm80_to_sm89INS1_16FlashAttnFwdSm80INS1_25CollectiveMainloopFwdSm80ILi4ELi1ELb0EN4cute5tupleIJNS5_1CILi128EEENS7_ILi112EEENS7_ILi64EEEEEELi64ENS_10bfloat16_tEfNS_4arch4Sm80ELb1ELb0ELb1ELb0ELb1ELb0ELb1ELb0EEENS1_21CollectiveEpilogueFwdINS6_IJS8_SA_S9_EEENS6_IJNS7_ILi1EEESI_SI_EEESC_SE_Li128ELb0ELb1ELb0ELb0EEENS1_30DynamicPersistentTileSchedulerILi128ELi128ELb0ELb1ELb0EEEEEEEEEvNT_6ParamsE:
	.zero		1960


//--------------------- .nv.constant0._ZN7cutlass13device_kernelIN5flash19enable_sm80_to_sm89INS1_16FlashAttnFwdSm80INS1_25CollectiveMainloopFwdSm80ILi4ELi1ELb0EN4cute5tupleIJNS5_1CILi128EEENS7_ILi112EEENS7_ILi64EEEEEELi64ENS_10bfloat16_tEfNS_4arch4Sm80ELb1ELb0ELb1ELb1ELb1ELb0ELb1ELb0EEENS1_21CollectiveEpilogueFwdINS6_IJS8_SA_S9_EEENS6_IJNS7_ILi1EEESI_SI_EEESC_SE_Li128ELb1ELb1ELb0ELb0EEENS1_19SingleTileSchedulerILb1ELb0ELb1ELi128EEEEEEEEEvNT_6ParamsE --------------------------
	.section	.nv.constant0._ZN7cutlass13device_kernelIN5flash19enable_sm80_to_sm89INS1_16FlashAttnFwdSm80INS1_25CollectiveMainloopFwdSm80ILi4ELi1ELb0EN4cute5tupleIJNS5_1CILi128EEENS7_ILi112EEENS7_ILi64EEEEEELi64ENS_10bfloat16_tEfNS_4arch4Sm80ELb1ELb0ELb1ELb1ELb1ELb0ELb1ELb0EEENS1_21CollectiveEpilogueFwdINS6_IJS8_SA_S9_EEENS6_IJNS7_ILi1EEESI_SI_EEESC_SE_Li128ELb1ELb1ELb0ELb0EEENS1_19SingleTileSchedulerILb1ELb0ELb1ELi128EEEEEEEEEvNT_6ParamsE,"a",@progbits
	.sectionflags	@""
	.align	4
.nv.constant0._ZN7cutlass13device_kernelIN5flash19enable_sm80_to_sm89INS1_16FlashAttnFwdSm80INS1_25CollectiveMainloopFwdSm80ILi4ELi1ELb0EN4cute5tupleIJNS5_1CILi128EEENS7_ILi112EEENS7_ILi64EEEEEELi64ENS_10bfloat16_tEfNS_4arch4Sm80ELb1ELb0ELb1ELb1ELb1ELb0ELb1ELb0EEENS1_21CollectiveEpilogueFwdINS6_IJS8_SA_S9_EEENS6_IJNS7_ILi1EEESI_SI_EEESC_SE_Li128ELb1ELb1ELb0ELb0EEENS1_19SingleTileSchedulerILb1ELb0ELb1ELi128EEEEEEEEEvNT_6ParamsE:
	.zero		1944


//--------------------- .nv.constant0._ZN7cutlass13device_kernelIN5flash19enable_sm80_to_sm89INS1_16FlashAttnFwdSm80INS1_25CollectiveMainloopFwdSm80ILi4ELi1ELb0EN4cute5tupleIJNS5_1CILi128EEENS7_ILi112EEENS7_ILi64EEEEEELi64ENS_10bfloat16_tEfNS_4arch4Sm80ELb1ELb0ELb1ELb1ELb1ELb1ELb1ELb0EEENS1_21CollectiveEpilogueFwdINS6_IJS8_SA_S9_EEENS6_IJNS7_ILi1EEESI_SI_EEESC_SE_Li128ELb1ELb1ELb0ELb0EEENS1_19SingleTileSchedulerILb1ELb0ELb1ELi128EEEEEEEEEvNT_6ParamsE --------------------------
	.section	.nv.constant0._ZN7cutlass13device_kernelIN5flash19enable_sm80_to_sm89INS1_16FlashAttnFwdSm80INS1_25CollectiveMainloopFwdSm80ILi4ELi1ELb0EN4cute5tupleIJNS5_1CILi128EEENS7_ILi112EEENS7_ILi64EEEEEELi64ENS_10bfloat16_tEfNS_4arch4Sm80ELb1ELb0ELb1ELb1ELb1ELb1ELb1ELb0EEENS1_21CollectiveEpilogueFwdINS6_IJS8_SA_S9_EEENS6_IJNS7_ILi1EEESI_SI_EEESC_SE_Li128ELb1ELb1ELb0ELb0EEENS1_19SingleTileSchedulerILb1ELb0ELb1ELi128EEEEEEEEEvNT_6ParamsE,"a",@progbits
	.sectionflags	@""
	.align	4
.nv.constant0._ZN7cutlass13device_kernelIN5flash19enable_sm80_to_sm89INS1_16FlashAttnFwdSm80INS1_25CollectiveMainloopFwdSm80ILi4ELi1ELb0EN4cute5tupleIJNS5_1CILi128EEENS7_ILi112EEENS7_ILi64EEEEEELi64ENS_10bfloat16_tEfNS_4arch4Sm80ELb1ELb0ELb1ELb1ELb1ELb1ELb1ELb0EEENS1_21CollectiveEpilogueFwdINS6_IJS8_SA_S9_EEENS6_IJNS7_ILi1EEESI_SI_EEESC_SE_Li128ELb1ELb1ELb0ELb0EEENS1_19SingleTileSchedulerILb1ELb0ELb1ELi128EEEEEEEEEvNT_6ParamsE:
	.zero		1944


//--------------------- SYMBOLS --------------------------

	.type		.nv.reservedSmem.offset0,@object
	.size		.nv.reservedSmem.offset0,0x4
